	.target	sm_90a

	.elftype	@"ET_EXEC"


//--------------------- .note.nv.tkinfo           --------------------------
	.section	.note.nv.tkinfo,"",@"SHT_NOTE"
	.sectionflags	@"SHF_NOTE_NV_TKINFO"
	.tkinfo
        /*0018*/ 	.word	0x00000002
        /*0030*/ 	.string	""
        /*0030*/ 	.string	"ptxas"
        /*0030*/ 	.string	"Cuda compilation tools, release 13.0, V13.0.88"
        /*0030*/ 	.string	"Build cuda_13.0.r13.0/compiler.36424714_0"
        /*0030*/ 	.string	"-v  -suppress-debug-info  -lineinfo  -arch sm_90a "



//--------------------- .note.nv.cuinfo           --------------------------
	.section	.note.nv.cuinfo,"",@"SHT_NOTE"
	.sectionflags	@"SHF_NOTE_NV_CUINFO"
        /*0018*/ 	.short	0x0002
        /*001a*/ 	.short	0x005a
        /*001c*/ 	.short	0x0082
	.zero		2


//--------------------- .nv.info                  --------------------------
	.section	.nv.info,"",@"SHT_CUDA_INFO"
	.align	4


	//----- nvinfo : EIATTR_REGCOUNT
	.align		4
        /*0000*/ 	.byte	0x04, 0x2f
        /*0002*/ 	.short	(.L_1 - .L_0)
	.align		4
.L_0:
        /*0004*/ 	.word	index@(matmul_kernel)
        /*0008*/ 	.word	0x000000ff


	//----- nvinfo : EIATTR_FRAME_SIZE
	.align		4
.L_1:
        /*000c*/ 	.byte	0x04, 0x11
        /*000e*/ 	.short	(.L_3 - .L_2)
	.align		4
.L_2:
        /*0010*/ 	.word	index@(matmul_kernel)
        /*0014*/ 	.word	0x00000110


	//----- nvinfo : EIATTR_MIN_STACK_SIZE
	.align		4
.L_3:
        /*0018*/ 	.byte	0x04, 0x12
        /*001a*/ 	.short	(.L_5 - .L_4)
	.align		4
.L_4:
        /*001c*/ 	.word	index@(matmul_kernel)
        /*0020*/ 	.word	0x00000110
.L_5:


//--------------------- .nv.compat                --------------------------
	.section	.nv.compat,"",@"SHT_CUDA_COMPAT_INFO"
	.align	4
        /*0000*/ 	.byte	0x02, 0x09, 0x01, 0x00, 0x02, 0x02, 0x04, 0x00, 0x02, 0x05, 0x05, 0x00, 0x03, 0x07, 0x01, 0x01
        /*0010*/ 	.byte	0x02, 0x03, 0x00, 0x00, 0x02, 0x06, 0x01, 0x00, 0x04, 0x0b, 0x08, 0x00, 0x00, 0x00, 0x00, 0x00
        /*0020*/ 	.byte	0x00, 0x00, 0x00, 0x00


//--------------------- .nv.info.matmul_kernel    --------------------------
	.section	.nv.info.matmul_kernel,"",@"SHT_CUDA_INFO"
	.sectionflags	@""
	.align	4


	//----- nvinfo : EIATTR_CUDA_API_VERSION
	.align		4
        /*0000*/ 	.byte	0x04, 0x37
        /*0002*/ 	.short	(.L_7 - .L_6)
.L_6:
        /*0004*/ 	.word	0x00000082


	//----- nvinfo : EIATTR_KPARAM_INFO
	.align		4
.L_7:
        /*0008*/ 	.byte	0x04, 0x17
        /*000a*/ 	.short	(.L_9 - .L_8)
.L_8:
        /*000c*/ 	.word	0x00000000
        /*0010*/ 	.short	0x000d
        /*0012*/ 	.short	0x0048
        /*0014*/ 	.byte	0x00, 0xf4, 0x21, 0x00


	//----- nvinfo : EIATTR_KPARAM_INFO
	.align		4
.L_9:
        /*0018*/ 	.byte	0x04, 0x17
        /*001a*/ 	.short	(.L_11 - .L_10)
.L_10:
        /*001c*/ 	.word	0x00000000
        /*0020*/ 	.short	0x000c
        /*0022*/ 	.short	0x0040
        /*0024*/ 	.byte	0x00, 0xf4, 0x21, 0x00


	//----- nvinfo : EIATTR_KPARAM_INFO
	.align		4
.L_11:
        /*0028*/ 	.byte	0x04, 0x17
        /*002a*/ 	.short	(.L_13 - .L_12)
.L_12:
        /*002c*/ 	.word	0x00000000
        /*0030*/ 	.short	0x000b
        /*0032*/ 	.short	0x0038
        /*0034*/ 	.byte	0x00, 0xf0, 0x11, 0x00


	//----- nvinfo : EIATTR_KPARAM_INFO
	.align		4
.L_13:
        /*0038*/ 	.byte	0x04, 0x17
        /*003a*/ 	.short	(.L_15 - .L_14)
.L_14:
        /*003c*/ 	.word	0x00000000
        /*0040*/ 	.short	0x000a
        /*0042*/ 	.short	0x0034
        /*0044*/ 	.byte	0x00, 0xf0, 0x11, 0x00


	//----- nvinfo : EIATTR_KPARAM_INFO
	.align		4
.L_15:
        /*0048*/ 	.byte	0x04, 0x17
        /*004a*/ 	.short	(.L_17 - .L_16)
.L_16:
        /*004c*/ 	.word	0x00000000
        /*0050*/ 	.short	0x0009
        /*0052*/ 	.short	0x0030
        /*0054*/ 	.byte	0x00, 0xf0, 0x11, 0x00


	//----- nvinfo : EIATTR_KPARAM_INFO
	.align		4
.L_17:
        /*0058*/ 	.byte	0x04, 0x17
        /*005a*/ 	.short	(.L_19 - .L_18)
.L_18:
        /*005c*/ 	.word	0x00000000
        /*0060*/ 	.short	0x0008
        /*0062*/ 	.short	0x002c
        /*0064*/ 	.byte	0x00, 0xf0, 0x11, 0x00


	//----- nvinfo : EIATTR_KPARAM_INFO
	.align		4
.L_19:
        /*0068*/ 	.byte	0x04, 0x17
        /*006a*/ 	.short	(.L_21 - .L_20)
.L_20:
        /*006c*/ 	.word	0x00000000
        /*0070*/ 	.short	0x0007
        /*0072*/ 	.short	0x0028
        /*0074*/ 	.byte	0x00, 0xf0, 0x11, 0x00


	//----- nvinfo : EIATTR_KPARAM_INFO
	.align		4
.L_21:
        /*0078*/ 	.byte	0x04, 0x17
        /*007a*/ 	.short	(.L_23 - .L_22)
.L_22:
        /*007c*/ 	.word	0x00000000
        /*0080*/ 	.short	0x0006
        /*0082*/ 	.short	0x0024
        /*0084*/ 	.byte	0x00, 0xf0, 0x11, 0x00


	//----- nvinfo : EIATTR_KPARAM_INFO
	.align		4
.L_23:
        /*0088*/ 	.byte	0x04, 0x17
        /*008a*/ 	.short	(.L_25 - .L_24)
.L_24:
        /*008c*/ 	.word	0x00000000
        /*0090*/ 	.short	0x0005
        /*0092*/ 	.short	0x0020
        /*0094*/ 	.byte	0x00, 0xf0, 0x11, 0x00


	//----- nvinfo : EIATTR_KPARAM_INFO
	.align		4
.L_25:
        /*0098*/ 	.byte	0x04, 0x17
        /*009a*/ 	.short	(.L_27 - .L_26)
.L_26:
        /*009c*/ 	.word	0x00000000
        /*00a0*/ 	.short	0x0004
        /*00a2*/ 	.short	0x001c
        /*00a4*/ 	.byte	0x00, 0xf0, 0x11, 0x00


	//----- nvinfo : EIATTR_KPARAM_INFO
	.align		4
.L_27:
        /*00a8*/ 	.byte	0x04, 0x17
        /*00aa*/ 	.short	(.L_29 - .L_28)
.L_28:
        /*00ac*/ 	.word	0x00000000
        /*00b0*/ 	.short	0x0003
        /*00b2*/ 	.short	0x0018
        /*00b4*/ 	.byte	0x00, 0xf0, 0x11, 0x00


	//----- nvinfo : EIATTR_KPARAM_INFO
	.align		4
.L_29:
        /*00b8*/ 	.byte	0x04, 0x17
        /*00ba*/ 	.short	(.L_31 - .L_30)
.L_30:
        /*00bc*/ 	.word	0x00000000
        /*00c0*/ 	.short	0x0002
        /*00c2*/ 	.short	0x0010
        /*00c4*/ 	.byte	0x00, 0xf4, 0x21, 0x00


	//----- nvinfo : EIATTR_KPARAM_INFO
	.align		4
.L_31:
        /*00c8*/ 	.byte	0x04, 0x17
        /*00ca*/ 	.short	(.L_33 - .L_32)
.L_32:
        /*00cc*/ 	.word	0x00000000
        /*00d0*/ 	.short	0x0001
        /*00d2*/ 	.short	0x0008
        /*00d4*/ 	.byte	0x00, 0xf4, 0x21, 0x00


	//----- nvinfo : EIATTR_KPARAM_INFO
	.align		4
.L_33:
        /*00d8*/ 	.byte	0x04, 0x17
        /*00da*/ 	.short	(.L_35 - .L_34)
.L_34:
        /*00dc*/ 	.word	0x00000000
        /*00e0*/ 	.short	0x0000
        /*00e2*/ 	.short	0x0000
        /*00e4*/ 	.byte	0x00, 0xf4, 0x21, 0x00


	//----- nvinfo : EIATTR_SPARSE_MMA_MASK
	.align		4
.L_35:
        /*00e8*/ 	.byte	0x03, 0x50
        /*00ea*/ 	.short	0x0000


	//----- nvinfo : EIATTR_MAXREG_COUNT
	.align		4
        /*00ec*/ 	.byte	0x03, 0x1b
        /*00ee*/ 	.short	0x00ff


	//----- nvinfo : EIATTR_NUM_BARRIERS
	.align		4
        /*00f0*/ 	.byte	0x02, 0x4c
        /*00f2*/ 	.byte	0x01
	.zero		1


	//----- nvinfo : EIATTR_ANNOTATIONS
	.align		4
        /*00f4*/ 	.byte	0x04, 0x55
        /*00f6*/ 	.short	(.L_37 - .L_36)


	//   ....[0]....
.L_36:
        /*00f8*/ 	.word	0x00000001
        /*00fc*/ 	.byte	0xe0, 0x0a, 0x00, 0x00, 0x01, 0x00, 0x00, 0x00, 0x70, 0x0b, 0x00, 0x00, 0x01, 0x00, 0x00, 0x00
        /* <DEDUP_REMOVED lines=77> */
        /*05dc*/ 	.byte	0x30, 0x9f, 0x00, 0x00, 0x01, 0x00, 0x00, 0x00, 0xa0, 0xaf, 0x00, 0x00


	//----- nvinfo : EIATTR_MERCURY_ISA_VERSION
	.align		4
.L_37:
        /*05e8*/ 	.byte	0x03, 0x5f
        /*05ea*/ 	.short	0x0101


	//----- nvinfo : EIATTR_EXIT_INSTR_OFFSETS
	.align		4
        /*05ec*/ 	.byte	0x04, 0x1c
        /*05ee*/ 	.short	(.L_39 - .L_38)


	//   ....[0]....
.L_38:
        /*05f0*/ 	.word	0x0000ceb0


	//   ....[1]....
        /*05f4*/ 	.word	0x0000ced0


	//----- nvinfo : EIATTR_REQNTID
	.align		4
.L_39:
        /*05f8*/ 	.byte	0x04, 0x10
        /*05fa*/ 	.short	(.L_41 - .L_40)
.L_40:
        /*05fc*/ 	.word	0x00000080
        /*0600*/ 	.word	0x00000001
        /*0604*/ 	.word	0x00000001


	//----- nvinfo : EIATTR_CBANK_PARAM_SIZE
	.align		4
.L_41:
        /*0608*/ 	.byte	0x03, 0x19
        /*060a*/ 	.short	0x0050


	//----- nvinfo : EIATTR_PARAM_CBANK
	.align		4
        /*060c*/ 	.byte	0x04, 0x0a
        /*060e*/ 	.short	(.L_43 - .L_42)
	.align		4
.L_42:
        /*0610*/ 	.word	index@(.nv.constant0.matmul_kernel)
        /*0614*/ 	.short	0x0210
        /*0616*/ 	.short	0x0050


	//----- nvinfo : EIATTR_SW_WAR
	.align		4
.L_43:
        /*0618*/ 	.byte	0x04, 0x36
        /*061a*/ 	.short	(.L_45 - .L_44)
.L_44:
        /*061c*/ 	.word	0x00000008
.L_45:


//--------------------- .nv.callgraph             --------------------------
	.section	.nv.callgraph,"",@"SHT_CUDA_CALLGRAPH"
	.align	4
	.sectionentsize	8
	.align		4
        /*0000*/ 	.word	0x00000000
	.align		4
        /*0004*/ 	.word	0xffffffff
	.align		4
        /*0008*/ 	.word	0x00000000
	.align		4
        /*000c*/ 	.word	0xfffffffe
	.align		4
        /*0010*/ 	.word	0x00000000
	.align		4
        /*0014*/ 	.word	0xfffffffd
	.align		4
        /*0018*/ 	.word	0x00000000
	.align		4
        /*001c*/ 	.word	0xfffffffc


//--------------------- .text.matmul_kernel       --------------------------
	.section	.text.matmul_kernel,"ax",@progbits
	.align	128
        .global         matmul_kernel
        .type           matmul_kernel,@function
        .size           matmul_kernel,(.L_x_3 - matmul_kernel)
        .other          matmul_kernel,@"STO_CUDA_ENTRY STV_DEFAULT"
matmul_kernel:
.text.matmul_kernel:
[----:B------:R-:W1:Y:S08]  /*0000*/  LDC R1, c[0x0][0x28] ;  /* 0x00000a00ff017b82 */ /* 0x000e700000000800 */
[----:B------:R-:W2:Y:S01]  /*0010*/  LDC.64 R156, c[0x0][0x228] ;  /* 0x00008a00ff9c7b82 */ /* 0x000ea20000000a00 */
[----:B------:R-:W3:Y:S01]  /*0020*/  S2R R5, SR_CTAID.X ;  /* 0x0000000000057919 */ /* 0x000ee20000002500 */
[----:B------:R-:W-:Y:S01]  /*0030*/  UMOV UR8, 0x400 ;  /* 0x0000040000087882 */ /* 0x000fe20000000000 */
[----:B------:R-:W-:Y:S01]  /*0040*/  ULDC.64 UR6, c[0x0][0x210] ;  /* 0x0000840000067ab9 */ /* 0x000fe20000000a00 */
[----:B------:R-:W-:Y:S01]  /*0050*/  ULDC.64 UR16, c[0x0][0x208] ;  /* 0x0000820000107ab9 */ /* 0x000fe20000000a00 */
[----:B------:R-:W4:Y:S01]  /*0060*/  S2R R178, SR_TID.X ;  /* 0x0000000000b27919 */ /* 0x000f220000002100 */
[----:B-1----:R-:W-:Y:S01]  /*0070*/  VIADD R1, R1, 0xfffffef0 ;  /* 0xfffffef001017836 */ /* 0x002fe20000000000 */
[----:B------:R-:W-:Y:S01]  /*0080*/  ULDC UR9, c[0x0][0x240] ;  /* 0x0000900000097ab9 */ /* 0x000fe20000000800 */
[----:B------:R-:W1:Y:S08]  /*0090*/  S2UR UR4, SR_CgaCtaId ;  /* 0x00000000000479c3 */ /* 0x000e700000008800 */
[----:B------:R-:W5:Y:S01]  /*00a0*/  LDC.64 R234, c[0x0][0x238] ;  /* 0x00008e00ffea7b82 */ /* 0x000f620000000a00 */
[----:B--2---:R-:W-:Y:S01]  /*00b0*/  VIADD R0, R157, 0x3f ;  /* 0x0000003f9d007836 */ /* 0x004fe20000000000 */
[----:B------:R-:W-:-:S02]  /*00c0*/  IABS R11, R156 ;  /* 0x0000009c000b7213 */ /* 0x000fc40000000000 */
[----:B------:R-:W-:Y:S02]  /*00d0*/  LOP3.LUT R209, RZ, R157, RZ, 0x33, !PT ;  /* 0x0000009dffd17212 */ /* 0x000fe400078e33ff */
[----:B------:R-:W-:Y:S01]  /*00e0*/  SHF.R.S32.HI R3, RZ, 0x1f, R0 ;  /* 0x0000001fff037819 */ /* 0x000fe20000011400 */
[----:B-1----:R-:W-:-:S03]  /*00f0*/  ULEA UR8, UR4, UR8, 0x18 ;  /* 0x0000000804087291 */ /* 0x002fc6000f8ec03f */
[----:B------:R-:W-:Y:S02]  /*0100*/  LEA.HI R3, R3, R0, RZ, 0x6 ;  /* 0x0000000003037211 */ /* 0x000fe400078f30ff */
[----:B---3--:R-:W-:Y:S01]  /*0110*/  IABS R8, R5 ;  /* 0x0000000500087213 */ /* 0x008fe20000000000 */
[----:B------:R-:W-:Y:S01]  /*0120*/  ULDC UR4, c[0x0][0x230] ;  /* 0x00008c0000047ab9 */ /* 0x000fe20000000800 */
[----:B------:R-:W-:Y:S02]  /*0130*/  SHF.R.S32.HI R3, RZ, 0x6, R3 ;  /* 0x00000006ff037819 */ /* 0x000fe40000011403 */
[----:B----4-:R-:W-:Y:S01]  /*0140*/  LOP3.LUT R88, R178, 0x7f, RZ, 0xc0, !PT ;  /* 0x0000007fb2587812 */ /* 0x010fe200078ec0ff */
[C---:B-----5:R-:W-:Y:S02]  /*0150*/  IMAD R161, R234.reuse, 0xc, RZ ;  /* 0x0000000ceaa17824 */ /* 0x060fe400078e02ff */
[----:B------:R-:W-:Y:S02]  /*0160*/  IMAD.SHL.U32 R4, R3, 0x8, RZ ;  /* 0x0000000803047824 */ /* 0x000fe400078e00ff */
[----:B------:R-:W-:-:S02]  /*0170*/  IMAD.SHL.U32 R94, R234, 0x2, RZ ;  /* 0x00000002ea5e7824 */ /* 0x000fc400078e00ff */
[C---:B------:R-:W-:Y:S01]  /*0180*/  IMAD R93, R234.reuse, 0x3, RZ ;  /* 0x00000003ea5d7824 */ /* 0x040fe200078e02ff */
[-C--:B------:R-:W-:Y:S01]  /*0190*/  IABS R7, R4.reuse ;  /* 0x0000000400077213 */ /* 0x080fe20000000000 */
[C---:B------:R-:W-:Y:S01]  /*01a0*/  IMAD R92, R234.reuse, 0x5, RZ ;  /* 0x00000005ea5c7824 */ /* 0x040fe200078e02ff */
[----:B------:R-:W-:Y:S01]  /*01b0*/  IABS R10, R4 ;  /* 0x00000004000a7213 */ /* 0x000fe20000000000 */
[C---:B------:R-:W-:Y:S01]  /*01c0*/  IMAD R160, R234.reuse, 0x1c, RZ ;  /* 0x0000001ceaa07824 */ /* 0x040fe200078e02ff */
[----:B------:R-:W1:Y:S01]  /*01d0*/  I2F.RP R0, R7 ;  /* 0x0000000700007306 */ /* 0x000e620000209400 */
[C---:B------:R-:W-:Y:S02]  /*01e0*/  IMAD R91, R234.reuse, 0x6, RZ ;  /* 0x00000006ea5b7824 */ /* 0x040fe400078e02ff */
[C---:B------:R-:W-:Y:S02]  /*01f0*/  IMAD.SHL.U32 R90, R234.reuse, 0x8, RZ ;  /* 0x00000008ea5a7824 */ /* 0x040fe400078e00ff */
[----:B------:R-:W-:-:S02]  /*0200*/  IMAD R57, R234, 0x44, RZ ;  /* 0x00000044ea397824 */ /* 0x000fc400078e02ff */
[C---:B------:R-:W-:Y:S02]  /*0210*/  IMAD R59, R234.reuse, 0x48, RZ ;  /* 0x00000048ea3b7824 */ /* 0x040fe400078e02ff */
[C---:B------:R-:W-:Y:S02]  /*0220*/  IMAD R61, R234.reuse, 0x4c, RZ ;  /* 0x0000004cea3d7824 */ /* 0x040fe400078e02ff */
[C---:B------:R-:W-:Y:S02]  /*0230*/  IMAD R65, R234.reuse, 0x84, RZ ;  /* 0x00000084ea417824 */ /* 0x040fe400078e02ff */
[C---:B------:R-:W-:Y:S01]  /*0240*/  IMAD.SHL.U32 R250, R234.reuse, 0x20, RZ ;  /* 0x00000020eafa7824 */ /* 0x040fe200078e00ff */
[----:B-1----:R-:W1:Y:S01]  /*0250*/  MUFU.RCP R0, R0 ;  /* 0x0000000000007308 */ /* 0x002e620000001000 */
[C---:B------:R-:W-:Y:S02]  /*0260*/  IMAD R67, R234.reuse, 0x88, RZ ;  /* 0x00000088ea437824 */ /* 0x040fe400078e02ff */
[----:B------:R-:W-:-:S02]  /*0270*/  IMAD R249, R234, 0x21, RZ ;  /* 0x00000021eaf97824 */ /* 0x000fc400078e02ff */
[C---:B------:R-:W-:Y:S02]  /*0280*/  IMAD R69, R234.reuse, 0x8c, RZ ;  /* 0x0000008cea457824 */ /* 0x040fe400078e02ff */
[C---:B------:R-:W-:Y:S02]  /*0290*/  IMAD R248, R234.reuse, 0x22, RZ ;  /* 0x00000022eaf87824 */ /* 0x040fe400078e02ff */
[C---:B------:R-:W-:Y:S02]  /*02a0*/  IMAD R71, R234.reuse, 0x90, RZ ;  /* 0x00000090ea477824 */ /* 0x040fe400078e02ff */
[C---:B------:R-:W-:Y:S02]  /*02b0*/  IMAD R247, R234.reuse, 0x23, RZ ;  /* 0x00000023eaf77824 */ /* 0x040fe400078e02ff */
[C---:B------:R-:W-:Y:S02]  /*02c0*/  IMAD R73, R234.reuse, 0x94, RZ ;  /* 0x00000094ea497824 */ /* 0x040fe400078e02ff */
[----:B------:R-:W-:-:S02]  /*02d0*/  IMAD R75, R234, 0x98, RZ ;  /* 0x00000098ea4b7824 */ /* 0x000fc400078e02ff */
[----:B-1----:R-:W-:Y:S02]  /*02e0*/  VIADD R2, R0, 0xffffffe ;  /* 0x0ffffffe00027836 */ /* 0x002fe40000000000 */
[----:B------:R-:W-:Y:S02]  /*02f0*/  IMAD.MOV R0, RZ, RZ, -R10 ;  /* 0x000000ffff007224 */ /* 0x000fe400078e0a0a */
[----:B------:R1:W2:Y:S01]  /*0300*/  F2I.FTZ.U32.TRUNC.NTZ R3, R2 ;  /* 0x0000000200037305 */ /* 0x0002a2000021f000 */
[C---:B------:R-:W-:Y:S02]  /*0310*/  IMAD R246, R234.reuse, 0x25, RZ ;  /* 0x00000025eaf67824 */ /* 0x040fe400078e02ff */
[C---:B------:R-:W-:Y:S02]  /*0320*/  IMAD R77, R234.reuse, 0x9c, RZ ;  /* 0x0000009cea4d7824 */ /* 0x040fe400078e02ff */
[C---:B------:R-:W-:Y:S02]  /*0330*/  IMAD R245, R234.reuse, 0x26, RZ ;  /* 0x00000026eaf57824 */ /* 0x040fe400078e02ff */
[----:B------:R-:W-:-:S02]  /*0340*/  IMAD R79, R234, 0xa0, RZ ;  /* 0x000000a0ea4f7824 */ /* 0x000fc400078e02ff */
[----:B-1----:R-:W-:Y:S02]  /*0350*/  IMAD.MOV.U32 R2, RZ, RZ, RZ ;  /* 0x000000ffff027224 */ /* 0x002fe400078e00ff */
[C---:B------:R-:W-:Y:S02]  /*0360*/  IMAD R244, R234.reuse, 0x27, RZ ;  /* 0x00000027eaf47824 */ /* 0x040fe400078e02ff */
[C---:B------:R-:W-:Y:S02]  /*0370*/  IMAD R81, R234.reuse, 0xa4, RZ ;  /* 0x000000a4ea517824 */ /* 0x040fe400078e02ff */
[----:B--2---:R-:W-:Y:S02]  /*0380*/  IMAD.MOV R6, RZ, RZ, -R3 ;  /* 0x000000ffff067224 */ /* 0x004fe400078e0a03 */
[----:B------:R-:W-:Y:S02]  /*0390*/  IMAD R83, R234, 0xa8, RZ ;  /* 0x000000a8ea537824 */ /* 0x000fe400078e02ff */
[----:B------:R-:W-:-:S02]  /*03a0*/  IMAD R9, R6, R7, RZ ;  /* 0x0000000706097224 */ /* 0x000fc400078e02ff */
[----:B------:R-:W-:Y:S02]  /*03b0*/  IMAD.MOV.U32 R6, RZ, RZ, R8 ;  /* 0x000000ffff067224 */ /* 0x000fe400078e0008 */
[----:B------:R-:W-:-:S04]  /*03c0*/  IMAD.HI.U32 R3, R3, R9, R2 ;  /* 0x0000000903037227 */ /* 0x000fc800078e0002 */
[----:B------:R-:W-:Y:S02]  /*03d0*/  IMAD R243, R234, 0x29, RZ ;  /* 0x00000029eaf37824 */ /* 0x000fe400078e02ff */
[----:B------:R-:W-:-:S04]  /*03e0*/  IMAD.HI.U32 R3, R3, R6, RZ ;  /* 0x0000000603037227 */ /* 0x000fc800078e00ff */
[----:B------:R-:W-:Y:S02]  /*03f0*/  IMAD R0, R3, R0, R6 ;  /* 0x0000000003007224 */ /* 0x000fe400078e0206 */
[C---:B------:R-:W-:Y:S02]  /*0400*/  IMAD R85, R234.reuse, 0xac, RZ ;  /* 0x000000acea557824 */ /* 0x040fe400078e02ff */
[C---:B------:R-:W-:Y:S01]  /*0410*/  IMAD R242, R234.reuse, 0x2a, RZ ;  /* 0x0000002aeaf27824 */ /* 0x040fe200078e02ff */
[----:B------:R-:W-:Y:S01]  /*0420*/  ISETP.GT.U32.AND P1, PT, R7, R0, PT ;  /* 0x000000000700720c */ /* 0x000fe20003f24070 */
[C---:B------:R-:W-:Y:S02]  /*0430*/  IMAD R87, R234.reuse, 0xb0, RZ ;  /* 0x000000b0ea577824 */ /* 0x040fe400078e02ff */
[C---:B------:R-:W-:Y:S02]  /*0440*/  IMAD R241, R234.reuse, 0x2b, RZ ;  /* 0x0000002beaf17824 */ /* 0x040fe400078e02ff */
[----:B------:R-:W-:-:S02]  /*0450*/  IMAD R240, R234, 0x2d, RZ ;  /* 0x0000002deaf07824 */ /* 0x000fc400078e02ff */
[C---:B------:R-:W-:Y:S02]  /*0460*/  IMAD R239, R234.reuse, 0x2e, RZ ;  /* 0x0000002eeaef7824 */ /* 0x040fe400078e02ff */
[C---:B------:R-:W-:Y:S02]  /*0470*/  IMAD R238, R234.reuse, 0x2f, RZ ;  /* 0x0000002feaee7824 */ /* 0x040fe400078e02ff */
[----:B------:R-:W-:Y:S02]  /*0480*/  IMAD R97, R234, 0xc4, RZ ;  /* 0x000000c4ea617824 */ /* 0x000fe400078e02ff */
[----:B------:R-:W-:Y:S02]  /*0490*/  @!P1 IMAD.IADD R0, R0, 0x1, -R7 ;  /* 0x0000000100009824 */ /* 0x000fe400078e0a07 */
[----:B------:R-:W-:Y:S01]  /*04a0*/  @!P1 VIADD R3, R3, 0x1 ;  /* 0x0000000103039836 */ /* 0x000fe20000000000 */
[----:B------:R-:W-:Y:S01]  /*04b0*/  ISETP.NE.AND P1, PT, R4, RZ, PT ;  /* 0x000000ff0400720c */ /* 0x000fe20003f25270 */
[----:B------:R-:W-:Y:S01]  /*04c0*/  IMAD R99, R234, 0xc8, RZ ;  /* 0x000000c8ea637824 */ /* 0x000fe200078e02ff */
[----:B------:R-:W-:Y:S01]  /*04d0*/  ISETP.GE.U32.AND P0, PT, R0, R7, PT ;  /* 0x000000070000720c */ /* 0x000fe20003f06070 */
[C---:B------:R-:W-:Y:S01]  /*04e0*/  IMAD R237, R234.reuse, 0x31, RZ ;  /* 0x00000031eaed7824 */ /* 0x040fe200078e02ff */
[----:B------:R-:W-:Y:S01]  /*04f0*/  LOP3.LUT R0, R5, R4, RZ, 0x3c, !PT ;  /* 0x0000000405007212 */ /* 0x000fe200078e3cff */
[----:B------:R-:W-:-:S02]  /*0500*/  IMAD R101, R234, 0xcc, RZ ;  /* 0x000000ccea657824 */ /* 0x000fc400078e02ff */
[----:B------:R-:W-:Y:S01]  /*0510*/  IMAD R236, R234, 0x32, RZ ;  /* 0x00000032eaec7824 */ /* 0x000fe200078e02ff */
[----:B------:R-:W-:Y:S01]  /*0520*/  ISETP.GE.AND P2, PT, R0, RZ, PT ;  /* 0x000000ff0000720c */ /* 0x000fe20003f46270 */
[----:B------:R-:W-:Y:S02]  /*0530*/  VIADD R0, R156, 0x7f ;  /* 0x0000007f9c007836 */ /* 0x000fe40000000000 */
[C---:B------:R-:W-:Y:S02]  /*0540*/  IMAD R171, R234.reuse, 0x33, RZ ;  /* 0x00000033eaab7824 */ /* 0x040fe400078e02ff */
[C---:B------:R-:W-:Y:S02]  /*0550*/  IMAD R105, R234.reuse, 0x58, RZ ;  /* 0x00000058ea697824 */ /* 0x040fe400078e02ff */
[----:B------:R-:W-:Y:S02]  /*0560*/  @P0 VIADD R3, R3, 0x1 ;  /* 0x0000000103030836 */ /* 0x000fe40000000000 */
[----:B------:R-:W-:-:S02]  /*0570*/  IMAD R107, R234, 0x5c, RZ ;  /* 0x0000005cea6b7824 */ /* 0x000fc400078e02ff */
[----:B------:R-:W-:Y:S01]  /*0580*/  IMAD.MOV.U32 R2, RZ, RZ, R3 ;  /* 0x000000ffff027224 */ /* 0x000fe200078e0003 */
[----:B------:R-:W-:Y:S01]  /*0590*/  SHF.R.S32.HI R3, RZ, 0x1f, R0 ;  /* 0x0000001fff037819 */ /* 0x000fe20000011400 */
[C---:B------:R-:W-:Y:S02]  /*05a0*/  IMAD R109, R234.reuse, 0xd4, RZ ;  /* 0x000000d4ea6d7824 */ /* 0x040fe400078e02ff */
[----:B------:R-:W-:Y:S01]  /*05b0*/  @!P2 IMAD.MOV R2, RZ, RZ, -R2 ;  /* 0x000000ffff02a224 */ /* 0x000fe200078e0a02 */
[----:B------:R-:W-:Y:S01]  /*05c0*/  @!P1 LOP3.LUT R2, RZ, R4, RZ, 0x33, !PT ;  /* 0x00000004ff029212 */ /* 0x000fe200078e33ff */
[C---:B------:R-:W-:Y:S01]  /*05d0*/  IMAD R170, R234.reuse, 0x35, RZ ;  /* 0x00000035eaaa7824 */ /* 0x040fe200078e02ff */
[----:B------:R-:W-:Y:S01]  /*05e0*/  LEA.HI R3, R3, R0, RZ, 0x7 ;  /* 0x0000000003037211 */ /* 0x000fe200078f38ff */
[----:B------:R-:W-:Y:S02]  /*05f0*/  IMAD R111, R234, 0xd8, RZ ;  /* 0x000000d8ea6f7824 */ /* 0x000fe400078e02ff */
[----:B------:R-:W-:-:S02]  /*0600*/  IMAD.SHL.U32 R8, R2, 0x8, RZ ;  /* 0x0000000802087824 */ /* 0x000fc400078e00ff */
[----:B------:R-:W-:Y:S02]  /*0610*/  IMAD.MOV R2, RZ, RZ, -R2 ;  /* 0x000000ffff027224 */ /* 0x000fe400078e0a02 */
[----:B------:R-:W-:Y:S01]  /*0620*/  IMAD R169, R234, 0x36, RZ ;  /* 0x00000036eaa97824 */ /* 0x000fe200078e02ff */
[----:B------:R-:W-:Y:S01]  /*0630*/  LEA.HI.SX32 R3, R3, -R8, 0x19 ;  /* 0x8000000803037211 */ /* 0x000fe200078fcaff */
[----:B------:R-:W-:Y:S02]  /*0640*/  IMAD R10, R4, R2, R5 ;  /* 0x00000002040a7224 */ /* 0x000fe400078e0205 */
[C---:B------:R-:W-:Y:S01]  /*0650*/  IMAD R168, R234.reuse, 0x37, RZ ;  /* 0x00000037eaa87824 */ /* 0x040fe200078e02ff */
[----:B------:R-:W-:Y:S01]  /*0660*/  VIMNMX R13, R3, 0x8, PT ;  /* 0x00000008030d7848 */ /* 0x000fe20003fe0100 */
[C---:B------:R-:W-:Y:S01]  /*0670*/  IMAD R113, R234.reuse, 0x60, RZ ;  /* 0x00000060ea717824 */ /* 0x040fe200078e02ff */
[----:B------:R-:W-:Y:S01]  /*0680*/  IABS R9, R10 ;  /* 0x0000000a00097213 */ /* 0x000fe20000000000 */
[C---:B------:R-:W-:Y:S01]  /*0690*/  IMAD R115, R234.reuse, 0x64, RZ ;  /* 0x00000064ea737824 */ /* 0x040fe200078e02ff */
[-C--:B------:R-:W-:Y:S01]  /*06a0*/  IABS R7, R13.reuse ;  /* 0x0000000d00077213 */ /* 0x080fe20000000000 */
[C---:B------:R-:W-:Y:S01]  /*06b0*/  IMAD R116, R234.reuse, 0x1a, RZ ;  /* 0x0000001aea747824 */ /* 0x040fe200078e02ff */
[----:B------:R-:W-:Y:S01]  /*06c0*/  IABS R4, R13 ;  /* 0x0000000d00047213 */ /* 0x000fe20000000000 */
[C---:B------:R-:W-:Y:S01]  /*06d0*/  IMAD R119, R234.reuse, 0x70, RZ ;  /* 0x00000070ea777824 */ /* 0x040fe200078e02ff */
[----:B------:R-:W1:Y:S01]  /*06e0*/  I2F.RP R0, R7 ;  /* 0x0000000700007306 */ /* 0x000e620000209400 */
[----:B------:R-:W-:-:S02]  /*06f0*/  IMAD R117, R234, 0x6c, RZ ;  /* 0x0000006cea757824 */ /* 0x000fc400078e02ff */
[C---:B------:R-:W-:Y:S02]  /*0700*/  IMAD R118, R234.reuse, 0x1b, RZ ;  /* 0x0000001bea767824 */ /* 0x040fe400078e02ff */
[C---:B------:R-:W-:Y:S02]  /*0710*/  IMAD R121, R234.reuse, 0x74, RZ ;  /* 0x00000074ea797824 */ /* 0x040fe400078e02ff */
[C---:B------:R-:W-:Y:S02]  /*0720*/  IMAD R252, R234.reuse, 0x1e, RZ ;  /* 0x0000001eeafc7824 */ /* 0x040fe400078e02ff */
[C---:B------:R-:W-:Y:S02]  /*0730*/  IMAD R125, R234.reuse, 0xe0, RZ ;  /* 0x000000e0ea7d7824 */ /* 0x040fe400078e02ff */
[C---:B------:R-:W-:Y:S02]  /*0740*/  IMAD R123, R234.reuse, 0x7c, RZ ;  /* 0x0000007cea7b7824 */ /* 0x040fe400078e02ff */
[C---:B------:R-:W-:Y:S01]  /*0750*/  IMAD R129, R234.reuse, 0xe8, RZ ;  /* 0x000000e8ea817824 */ /* 0x040fe200078e02ff */
[----:B-1----:R-:W1:Y:S01]  /*0760*/  MUFU.RCP R0, R0 ;  /* 0x0000000000007308 */ /* 0x002e620000001000 */
[----:B------:R-:W-:-:S02]  /*0770*/  IMAD R251, R234, 0x1f, RZ ;  /* 0x0000001feafb7824 */ /* 0x000fc400078e02ff */
[C---:B------:R-:W-:Y:S02]  /*0780*/  IMAD R127, R234.reuse, 0xe4, RZ ;  /* 0x000000e4ea7f7824 */ /* 0x040fe400078e02ff */
[C---:B------:R-:W-:Y:S02]  /*0790*/  IMAD R166, R234.reuse, 0x3a, RZ ;  /* 0x0000003aeaa67824 */ /* 0x040fe400078e02ff */
[C---:B------:R-:W-:Y:S02]  /*07a0*/  IMAD R133, R234.reuse, 0xf4, RZ ;  /* 0x000000f4ea857824 */ /* 0x040fe400078e02ff */
[C---:B------:R-:W-:Y:S02]  /*07b0*/  IMAD R167, R234.reuse, 0x39, RZ ;  /* 0x00000039eaa77824 */ /* 0x040fe400078e02ff */
[C---:B------:R-:W-:Y:S02]  /*07c0*/  IMAD R131, R234.reuse, 0xec, RZ ;  /* 0x000000ecea837824 */ /* 0x040fe400078e02ff */
[----:B------:R-:W-:-:S02]  /*07d0*/  IMAD R164, R234, 0x3d, RZ ;  /* 0x0000003deaa47824 */ /* 0x000fc400078e02ff */
[----:B------:R-:W-:Y:S02]  /*07e0*/  IMAD R139, R234, 0xf0, RZ ;  /* 0x000000f0ea8b7824 */ /* 0x000fe400078e02ff */
[----:B-1----:R-:W-:Y:S02]  /*07f0*/  VIADD R3, R0, 0xffffffe ;  /* 0x0ffffffe00037836 */ /* 0x002fe40000000000 */
[----:B------:R-:W-:Y:S02]  /*0800*/  IMAD.MOV R0, RZ, RZ, -R4 ;  /* 0x000000ffff007224 */ /* 0x000fe400078e0a04 */
[----:B------:R-:W1:Y:S01]  /*0810*/  I2F.RP R4, R11 ;  /* 0x0000000b00047306 */ /* 0x000e620000209400 */
[C---:B------:R-:W-:Y:S02]  /*0820*/  IMAD R165, R234.reuse, 0x3b, RZ ;  /* 0x0000003beaa57824 */ /* 0x040fe400078e02ff */
[C---:B------:R-:W-:Y:S02]  /*0830*/  IMAD R135, R234.reuse, 0xf8, RZ ;  /* 0x000000f8ea877824 */ /* 0x040fe400078e02ff */
[----:B------:R-:W-:-:S02]  /*0840*/  IMAD R163, R234, 0x3e, RZ ;  /* 0x0000003eeaa37824 */ /* 0x000fc400078e02ff */
[C---:B------:R-:W-:Y:S01]  /*0850*/  IMAD R137, R234.reuse, 0xfc, RZ ;  /* 0x000000fcea897824 */ /* 0x040fe200078e02ff */
[----:B------:R-:W2:Y:S01]  /*0860*/  F2I.FTZ.U32.TRUNC.NTZ R3, R3 ;  /* 0x0000000300037305 */ /* 0x000ea2000021f000 */
[----:B------:R-:W-:-:S07]  /*0870*/  IMAD R162, R234, 0x3f, RZ ;  /* 0x0000003feaa27824 */ /* 0x000fce00078e02ff */
[----:B-1----:R-:W1:Y:S01]  /*0880*/  MUFU.RCP R4, R4 ;  /* 0x0000000400047308 */ /* 0x002e620000001000 */
[----:B--2---:R-:W-:-:S04]  /*0890*/  IMAD.MOV R6, RZ, RZ, -R3 ;  /* 0x000000ffff067224 */ /* 0x004fc800078e0a03 */
[----:B------:R-:W-:-:S04]  /*08a0*/  IMAD.MOV.U32 R2, RZ, RZ, R6 ;  /* 0x000000ffff027224 */ /* 0x000fc800078e0006 */
[----:B------:R-:W-:Y:S02]  /*08b0*/  IMAD R5, R2, R7, RZ ;  /* 0x0000000702057224 */ /* 0x000fe400078e02ff */
[----:B------:R-:W-:-:S04]  /*08c0*/  IMAD.MOV.U32 R2, RZ, RZ, RZ ;  /* 0x000000ffff027224 */ /* 0x000fc800078e00ff */
[----:B------:R-:W-:Y:S01]  /*08d0*/  IMAD.HI.U32 R2, R3, R5, R2 ;  /* 0x0000000503027227 */ /* 0x000fe200078e0002 */
[----:B------:R-:W-:-:S03]  /*08e0*/  IABS R3, R157 ;  /* 0x0000009d00037213 */ /* 0x000fc60000000000 */
[----:B-1----:R-:W-:Y:S01]  /*08f0*/  VIADD R5, R4, 0xffffffe ;  /* 0x0ffffffe04057836 */ /* 0x002fe20000000000 */
[----:B------:R-:W1:Y:S01]  /*0900*/  I2F.RP R6, R3 ;  /* 0x0000000300067306 */ /* 0x000e620000209400 */
[----:B------:R-:W-:-:S04]  /*0910*/  IMAD.HI.U32 R2, R2, R9, RZ ;  /* 0x0000000902027227 */ /* 0x000fc800078e00ff */
[----:B------:R-:W-:Y:S01]  /*0920*/  IMAD R0, R2, R0, R9 ;  /* 0x0000000002007224 */ /* 0x000fe200078e0209 */
[----:B------:R-:W-:Y:S02]  /*0930*/  SHF.R.U32.HI R9, RZ, 0x6, R178 ;  /* 0x00000006ff097819 */ /* 0x000fe400000116b2 */
[----:B------:R-:W2:Y:S02]  /*0940*/  F2I.FTZ.U32.TRUNC.NTZ R5, R5 ;  /* 0x0000000500057305 */ /* 0x000ea4000021f000 */
[----:B------:R-:W-:Y:S02]  /*0950*/  ISETP.GT.U32.AND P1, PT, R7, R0, PT ;  /* 0x000000000700720c */ /* 0x000fe40003f24070 */
[----:B------:R-:W-:-:S04]  /*0960*/  SGXT.U32 R9, R9, 0x1 ;  /* 0x000000010909781a */ /* 0x000fc80000000000 */
[----:B-1----:R-:W1:Y:S07]  /*0970*/  MUFU.RCP R6, R6 ;  /* 0x0000000600067308 */ /* 0x002e6e0000001000 */
[----:B------:R-:W-:Y:S02]  /*0980*/  @!P1 IMAD.IADD R0, R0, 0x1, -R7 ;  /* 0x0000000100009824 */ /* 0x000fe400078e0a07 */
[----:B------:R-:W-:Y:S01]  /*0990*/  @!P1 VIADD R2, R2, 0x1 ;  /* 0x0000000102029836 */ /* 0x000fe20000000000 */
[----:B------:R-:W-:Y:S01]  /*09a0*/  ISETP.NE.AND P1, PT, R13, RZ, PT ;  /* 0x000000ff0d00720c */ /* 0x000fe20003f25270 */
[----:B--2---:R-:W-:Y:S01]  /*09b0*/  IMAD.MOV R4, RZ, RZ, -R5 ;  /* 0x000000ffff047224 */ /* 0x004fe200078e0a05 */
[----:B------:R-:W-:-:S02]  /*09c0*/  ISETP.GE.U32.AND P0, PT, R0, R7, PT ;  /* 0x000000070000720c */ /* 0x000fc40003f06070 */
[----:B------:R-:W-:Y:S01]  /*09d0*/  LOP3.LUT R0, R10, R13, RZ, 0x3c, !PT ;  /* 0x0000000d0a007212 */ /* 0x000fe200078e3cff */
[----:B-1----:R-:W-:-:S03]  /*09e0*/  VIADD R7, R6, 0xffffffe ;  /* 0x0ffffffe06077836 */ /* 0x002fc60000000000 */
[----:B------:R-:W-:-:S03]  /*09f0*/  ISETP.GE.AND P2, PT, R0, RZ, PT ;  /* 0x000000ff0000720c */ /* 0x000fc60003f46270 */
[----:B------:R-:W1:Y:S04]  /*0a00*/  F2I.FTZ.U32.TRUNC.NTZ R7, R7 ;  /* 0x0000000700077305 */ /* 0x000e68000021f000 */
[----:B------:R-:W-:-:S06]  /*0a10*/  @P0 VIADD R2, R2, 0x1 ;  /* 0x0000000102020836 */ /* 0x000fcc0000000000 */
[----:B------:R-:W-:Y:S01]  /*0a20*/  @!P2 IMAD.MOV R2, RZ, RZ, -R2 ;  /* 0x000000ffff02a224 */ /* 0x000fe200078e0a02 */
[----:B------:R-:W-:-:S05]  /*0a30*/  @!P1 LOP3.LUT R2, RZ, R13, RZ, 0x33, !PT ;  /* 0x0000000dff029212 */ /* 0x000fca00078e33ff */
[----:B------:R-:W-:Y:S02]  /*0a40*/  IMAD.MOV R0, RZ, RZ, -R2 ;  /* 0x000000ffff007224 */ /* 0x000fe400078e0a02 */
[----:B-1----:R-:W-:Y:S02]  /*0a50*/  IMAD.MOV R6, RZ, RZ, -R7 ;  /* 0x000000ffff067224 */ /* 0x002fe400078e0a07 */
[----:B------:R-:W-:Y:S02]  /*0a60*/  IMAD R0, R13, R0, R10 ;  /* 0x000000000d007224 */ /* 0x000fe400078e020a */
[----:B------:R-:W-:Y:S02]  /*0a70*/  IMAD R13, R4, R11, RZ ;  /* 0x0000000b040d7224 */ /* 0x000fe400078e02ff */
[----:B------:R-:W-:Y:S02]  /*0a80*/  IMAD.IADD R0, R8, 0x1, R0 ;  /* 0x0000000108007824 */ /* 0x000fe400078e0200 */
[----:B------:R-:W-:-:S02]  /*0a90*/  IMAD.MOV.U32 R4, RZ, RZ, RZ ;  /* 0x000000ffff047224 */ /* 0x000fc400078e00ff */
[----:B------:R-:W-:Y:S02]  /*0aa0*/  IMAD R89, R0, 0x80, R88 ;  /* 0x0000008000597824 */ /* 0x000fe400078e0258 */
[----:B------:R-:W-:Y:S02]  /*0ab0*/  IMAD.SHL.U32 R0, R2, 0x40, RZ ;  /* 0x0000004002007824 */ /* 0x000fe400078e00ff */
[----:B------:R-:W-:Y:S01]  /*0ac0*/  IMAD.HI.U32 R4, R5, R13, R4 ;  /* 0x0000000d05047227 */ /* 0x000fe200078e0004 */
[----:B------:R-:W-:Y:S01]  /*0ad0*/  IABS R2, R89 ;  /* 0x0000005900027213 */ /* 0x000fe20000000000 */
[----:B------:R-:W-:Y:S01]  /*0ae0*/  STL [R1+0xc0], R89 ;  /* 0x0000c05901007387 */ /* 0x000fe20000100800 */
[----:B------:R-:W-:Y:S01]  /*0af0*/  LOP3.LUT R9, R0, R9, RZ, 0xfc, !PT ;  /* 0x0000000900097212 */ /* 0x000fe200078efcff */
[----:B------:R-:W-:Y:S02]  /*0b00*/  IMAD R13, R6, R3, RZ ;  /* 0x00000003060d7224 */ /* 0x000fe400078e02ff */
[----:B------:R-:W-:Y:S01]  /*0b10*/  IMAD.MOV.U32 R6, RZ, RZ, RZ ;  /* 0x000000ffff067224 */ /* 0x000fe200078e00ff */
[----:B------:R-:W-:Y:S01]  /*0b20*/  IABS R8, R9 ;  /* 0x0000000900087213 */ /* 0x000fe20000000000 */
[----:B------:R-:W-:Y:S01]  /*0b30*/  IMAD.MOV.U32 R5, RZ, RZ, R2 ;  /* 0x000000ffff057224 */ /* 0x000fe200078e0002 */
[----:B------:R-:W-:Y:S01]  /*0b40*/  LOP3.LUT R15, R9, 0x4, RZ, 0xfc, !PT ;  /* 0x00000004090f7812 */ /* 0x000fe200078efcff */
[----:B------:R-:W-:Y:S01]  /*0b50*/  IMAD.HI.U32 R6, R7, R13, R6 ;  /* 0x0000000d07067227 */ /* 0x000fe200078e0006 */
[C---:B------:R-:W-:Y:S01]  /*0b60*/  LOP3.LUT R13, R9.reuse, 0x2, RZ, 0xfc, !PT ;  /* 0x00000002090d7812 */ /* 0x040fe200078efcff */
[----:B------:R1:W-:Y:S01]  /*0b70*/  STL [R1+0xcc], R0 ;  /* 0x0000cc0001007387 */ /* 0x0003e20000100800 */
[----:B------:R-:W-:Y:S01]  /*0b80*/  IABS R12, R15 ;  /* 0x0000000f000c7213 */ /* 0x000fe20000000000 */
[----:B------:R-:W-:Y:S01]  /*0b90*/  IMAD.HI.U32 R4, R4, R5, RZ ;  /* 0x0000000504047227 */ /* 0x000fe200078e00ff */
[----:B------:R-:W-:Y:S01]  /*0ba0*/  IABS R10, R13 ;  /* 0x0000000d000a7213 */ /* 0x000fe20000000000 */
[----:B------:R-:W-:Y:S01]  /*0bb0*/  STL [R1+0xd0], R157 ;  /* 0x0000d09d01007387 */ /* 0x000fe20000100800 */
[----:B------:R-:W-:Y:S01]  /*0bc0*/  LOP3.LUT R16, R9, 0x6, RZ, 0xfc, !PT ;  /* 0x0000000609107812 */ /* 0x000fe200078efcff */
[----:B------:R-:W-:Y:S01]  /*0bd0*/  IMAD.MOV R4, RZ, RZ, -R4 ;  /* 0x000000ffff047224 */ /* 0x000fe200078e0a04 */
[----:B------:R-:W-:Y:S01]  /*0be0*/  ISETP.GE.AND P5, PT, R15, RZ, PT ;  /* 0x000000ff0f00720c */ /* 0x000fe20003fa6270 */
[----:B------:R-:W-:Y:S01]  /*0bf0*/  IMAD.HI.U32 R2, R6, R8, RZ ;  /* 0x0000000806027227 */ /* 0x000fe200078e00ff */
[----:B------:R-:W-:-:S02]  /*0c00*/  IABS R14, R16 ;  /* 0x00000010000e7213 */ /* 0x000fc40000000000 */
[----:B------:R-:W-:Y:S01]  /*0c10*/  ISETP.GE.AND P6, PT, R16, RZ, PT ;  /* 0x000000ff1000720c */ /* 0x000fe20003fc6270 */
[----:B------:R-:W-:Y:S01]  /*0c20*/  IMAD R4, R11, R4, R5 ;  /* 0x000000040b047224 */ /* 0x000fe200078e0205 */
[C---:B------:R-:W-:Y:S01]  /*0c30*/  LOP3.LUT R15, R9.reuse, 0x10, RZ, 0xfc, !PT ;  /* 0x00000010090f7812 */ /* 0x040fe200078efcff */
[----:B------:R-:W-:Y:S01]  /*0c40*/  IMAD.MOV R5, RZ, RZ, -R2 ;  /* 0x000000ffff057224 */ /* 0x000fe200078e0a02 */
[----:B------:R-:W-:Y:S01]  /*0c50*/  LOP3.LUT R17, R9, 0x14, RZ, 0xfc, !PT ;  /* 0x0000001409117812 */ /* 0x000fe200078efcff */
[----:B------:R-:W-:Y:S01]  /*0c60*/  IMAD.HI.U32 R2, R6, R10, RZ ;  /* 0x0000000a06027227 */ /* 0x000fe200078e00ff */
[----:B------:R-:W-:Y:S02]  /*0c70*/  ISETP.GT.U32.AND P0, PT, R11, R4, PT ;  /* 0x000000040b00720c */ /* 0x000fe40003f04070 */
[----:B------:R-:W-:Y:S01]  /*0c80*/  IABS R24, R15 ;  /* 0x0000000f00187213 */ /* 0x000fe20000000000 */
[----:B------:R-:W-:Y:S01]  /*0c90*/  IMAD R8, R3, R5, R8 ;  /* 0x0000000503087224 */ /* 0x000fe200078e0208 */
[----:B------:R-:W-:Y:S01]  /*0ca0*/  SHF.R.S32.HI R5, RZ, 0x6, R178 ;  /* 0x00000006ff057819 */ /* 0x000fe200000114b2 */
[----:B------:R-:W-:Y:S01]  /*0cb0*/  IMAD.MOV R2, RZ, RZ, -R2 ;  /* 0x000000ffff027224 */ /* 0x000fe200078e0a02 */
[----:B------:R-:W-:Y:S01]  /*0cc0*/  LOP3.LUT R19, R9, 0x16, RZ, 0xfc, !PT ;  /* 0x0000001609137812 */ /* 0x000fe200078efcff */
[----:B------:R-:W-:Y:S01]  /*0cd0*/  IMAD.SHL.U32 R7, R178, 0x4, RZ ;  /* 0x00000004b2077824 */ /* 0x000fe200078e00ff */
[C---:B------:R-:W-:Y:S01]  /*0ce0*/  ISETP.GT.U32.AND P2, PT, R3.reuse, R8, PT ;  /* 0x000000080300720c */ /* 0x040fe20003f44070 */
[----:B------:R-:W-:Y:S01]  /*0cf0*/  IMAD R10, R3, R2, R10 ;  /* 0x00000002030a7224 */ /* 0x000fe200078e020a */
[----:B------:R-:W-:Y:S01]  /*0d00*/  SGXT R2, R5, 0x1 ;  /* 0x000000010502781a */ /* 0x000fe20000000200 */
[----:B------:R-:W-:Y:S01]  /*0d10*/  IMAD.HI.U32 R5, R6, R12, RZ ;  /* 0x0000000c06057227 */ /* 0x000fe200078e00ff */
[----:B------:R-:W-:-:S02]  /*0d20*/  IABS R28, R17 ;  /* 0x00000011001c7213 */ /* 0x000fc40000000000 */
[----:B------:R-:W-:Y:S01]  /*0d30*/  ISETP.GT.U32.AND P3, PT, R3, R10, PT ;  /* 0x0000000a0300720c */ /* 0x000fe20003f64070 */
[----:B------:R-:W-:Y:S01]  /*0d40*/  IMAD.MOV R5, RZ, RZ, -R5 ;  /* 0x000000ffff057224 */ /* 0x000fe200078e0a05 */
[----:B------:R-:W-:Y:S01]  /*0d50*/  LOP3.LUT R2, R2, 0x90, RZ, 0xc0, !PT ;  /* 0x0000009002027812 */ /* 0x000fe200078ec0ff */
[----:B------:R-:W-:Y:S01]  /*0d60*/  @!P0 IMAD.IADD R4, R4, 0x1, -R11 ;  /* 0x0000000104048824 */ /* 0x000fe200078e0a0b */
[----:B------:R-:W-:Y:S01]  /*0d70*/  ISETP.GE.AND P0, PT, R13, RZ, PT ;  /* 0x000000ff0d00720c */ /* 0x000fe20003f06270 */
[----:B------:R-:W-:Y:S01]  /*0d80*/  IMAD R12, R3, R5, R12 ;  /* 0x00000005030c7224 */ /* 0x000fe200078e020c */
[----:B------:R-:W-:Y:S01]  /*0d90*/  LOP3.LUT R7, R2, 0x7c, R7, 0x78, !PT ;  /* 0x0000007c02077812 */ /* 0x000fe200078e7807 */
[----:B------:R-:W-:Y:S01]  /*0da0*/  @!P2 IMAD.IADD R8, R8, 0x1, -R3 ;  /* 0x000000010808a824 */ /* 0x000fe200078e0a03 */
[----:B------:R-:W-:Y:S01]  /*0db0*/  ISETP.GT.U32.AND P1, PT, R11, R4, PT ;  /* 0x000000040b00720c */ /* 0x000fe20003f24070 */
[----:B------:R-:W-:Y:S01]  /*0dc0*/  IMAD.HI.U32 R5, R6, R14, RZ ;  /* 0x0000000e06057227 */ /* 0x000fe200078e00ff */
[----:B------:R-:W-:-:S02]  /*0dd0*/  ISETP.GT.U32.AND P4, PT, R3, R12, PT ;  /* 0x0000000c0300720c */ /* 0x000fc40003f84070 */
[----:B------:R-:W-:Y:S01]  /*0de0*/  ISETP.GT.U32.AND P2, PT, R3, R8, PT ;  /* 0x000000080300720c */ /* 0x000fe20003f44070 */
[----:B------:R-:W-:Y:S01]  /*0df0*/  IMAD.MOV R5, RZ, RZ, -R5 ;  /* 0x000000ffff057224 */ /* 0x000fe200078e0a05 */
[----:B------:R-:W-:Y:S01]  /*0e00*/  LOP3.LUT R13, R9, 0xe, RZ, 0xfc, !PT ;  /* 0x0000000e090d7812 */ /* 0x000fe200078efcff */
[----:B------:R-:W-:Y:S01]  /*0e10*/  IMAD.SHL.U32 R2, R178, 0x100, RZ ;  /* 0x00000100b2027824 */ /* 0x000fe200078e00ff */
[----:B------:R-:W-:Y:S01]  /*0e20*/  IABS R30, R19 ;  /* 0x00000013001e7213 */ /* 0x000fe20000000000 */
[----:B------:R-:W-:Y:S01]  /*0e30*/  @!P3 IMAD.IADD R10, R10, 0x1, -R3 ;  /* 0x000000010a0ab824 */ /* 0x000fe200078e0a03 */
[----:B------:R-:W-:Y:S01]  /*0e40*/  IABS R22, R13 ;  /* 0x0000000d00167213 */ /* 0x000fe20000000000 */
[----:B------:R-:W-:Y:S01]  /*0e50*/  IMAD R14, R3, R5, R14 ;  /* 0x00000005030e7224 */ /* 0x000fe200078e020e */
[C---:B------:R-:W-:Y:S01]  /*0e60*/  LOP3.LUT R5, R9.reuse, 0x8, RZ, 0xfc, !PT ;  /* 0x0000000809057812 */ /* 0x040fe200078efcff */
[----:B------:R-:W-:Y:S01]  /*0e70*/  @!P1 IMAD.IADD R4, R4, 0x1, -R11 ;  /* 0x0000000104049824 */ /* 0x000fe200078e0a0b */
[----:B------:R-:W-:Y:S01]  /*0e80*/  ISETP.GE.AND P1, PT, R9, RZ, PT ;  /* 0x000000ff0900720c */ /* 0x000fe20003f26270 */
[--C-:B------:R-:W-:Y:S01]  /*0e90*/  @!P4 IMAD.IADD R12, R12, 0x1, -R3.reuse ;  /* 0x000000010c0cc824 */ /* 0x100fe200078e0a03 */
[----:B------:R-:W-:Y:S01]  /*0ea0*/  LOP3.LUT R2, R7, 0x2000, R2, 0xf8, !PT ;  /* 0x0000200007027812 */ /* 0x000fe200078ef802 */
[----:B------:R-:W-:Y:S01]  /*0eb0*/  @!P2 IMAD.IADD R8, R8, 0x1, -R3 ;  /* 0x000000010808a824 */ /* 0x000fe200078e0a03 */
[C---:B------:R-:W-:Y:S01]  /*0ec0*/  ISETP.GT.U32.AND P3, PT, R3.reuse, R10, PT ;  /* 0x0000000a0300720c */ /* 0x040fe20003f64070 */
[----:B-1----:R-:W-:Y:S01]  /*0ed0*/  IMAD R0, R234, 0x13, RZ ;  /* 0x00000013ea007824 */ /* 0x002fe200078e02ff */
[----:B------:R-:W-:-:S02]  /*0ee0*/  ISETP.GT.U32.AND P2, PT, R3, R12, PT ;  /* 0x0000000c0300720c */ /* 0x000fc40003f44070 */
[----:B------:R-:W-:Y:S02]  /*0ef0*/  LOP3.LUT R7, R9, 0xa, RZ, 0xfc, !PT ;  /* 0x0000000a09077812 */ /* 0x000fe400078efcff */
[----:B------:R-:W-:Y:S02]  /*0f00*/  IABS R16, R5 ;  /* 0x0000000500107213 */ /* 0x000fe40000000000 */
[----:B------:R-:W-:Y:S01]  /*0f10*/  ISETP.GE.AND P4, PT, R5, RZ, PT ;  /* 0x000000ff0500720c */ /* 0x000fe20003f86270 */
[----:B------:R-:W-:Y:S01]  /*0f20*/  @!P1 IMAD.MOV R8, RZ, RZ, -R8 ;  /* 0x000000ffff089224 */ /* 0x000fe200078e0a08 */
[----:B------:R-:W-:Y:S01]  /*0f30*/  IABS R18, R7 ;  /* 0x0000000700127213 */ /* 0x000fe20000000000 */
[----:B------:R-:W-:Y:S01]  /*0f40*/  IMAD.HI.U32 R5, R6, R16, RZ ;  /* 0x0000001006057227 */ /* 0x000fe200078e00ff */
[----:B------:R-:W-:Y:S02]  /*0f50*/  ISETP.GE.AND P1, PT, R7, RZ, PT ;  /* 0x000000ff0700720c */ /* 0x000fe40003f26270 */
[----:B------:R-:W-:Y:S01]  /*0f60*/  LOP3.LUT R11, R9, 0xc, RZ, 0xfc, !PT ;  /* 0x0000000c090b7812 */ /* 0x000fe200078efcff */
[----:B------:R-:W-:Y:S01]  /*0f70*/  @!P2 IMAD.IADD R12, R12, 0x1, -R3 ;  /* 0x000000010c0ca824 */ /* 0x000fe200078e0a03 */
[----:B------:R-:W-:Y:S01]  /*0f80*/  ISETP.GT.U32.AND P2, PT, R3, R14, PT ;  /* 0x0000000e0300720c */ /* 0x000fe20003f44070 */
[----:B------:R-:W-:Y:S01]  /*0f90*/  IMAD.HI.U32 R7, R6, R18, RZ ;  /* 0x0000001206077227 */ /* 0x000fe200078e00ff */
[----:B------:R-:W-:-:S02]  /*0fa0*/  IABS R20, R11 ;  /* 0x0000000b00147213 */ /* 0x000fc40000000000 */
[C---:B------:R-:W-:Y:S01]  /*0fb0*/  LOP3.LUT R25, R9.reuse, 0x2a, RZ, 0xfc, !PT ;  /* 0x0000002a09197812 */ /* 0x040fe200078efcff */
[----:B------:R-:W-:Y:S01]  /*0fc0*/  IMAD.MOV R5, RZ, RZ, -R5 ;  /* 0x000000ffff057224 */ /* 0x000fe200078e0a05 */
[----:B------:R-:W-:Y:S01]  /*0fd0*/  LOP3.LUT R21, R9, 0x28, RZ, 0xfc, !PT ;  /* 0x0000002809157812 */ /* 0x000fe200078efcff */
[----:B------:R-:W-:Y:S01]  /*0fe0*/  @!P3 IMAD.IADD R10, R10, 0x1, -R3 ;  /* 0x000000010a0ab824 */ /* 0x000fe200078e0a03 */
[----:B------:R-:W-:Y:S01]  /*0ff0*/  ISETP.GE.AND P3, PT, R11, RZ, PT ;  /* 0x000000ff0b00720c */ /* 0x000fe20003f66270 */
[----:B------:R-:W-:Y:S01]  /*1000*/  IMAD.MOV R7, RZ, RZ, -R7 ;  /* 0x000000ffff077224 */ /* 0x000fe200078e0a07 */
[----:B------:R-:W-:Y:S01]  /*1010*/  IABS R46, R25 ;  /* 0x00000019002e7213 */ /* 0x000fe20000000000 */
[----:B------:R-:W-:Y:S01]  /*1020*/  IMAD R16, R3, R5, R16 ;  /* 0x0000000503107224 */ /* 0x000fe200078e0210 */
[----:B------:R-:W-:Y:S01]  /*1030*/  LOP3.LUT R27, R9, 0x2c, RZ, 0xfc, !PT ;  /* 0x0000002c091b7812 */ /* 0x000fe200078efcff */
[----:B------:R-:W-:Y:S01]  /*1040*/  @!P2 IMAD.IADD R14, R14, 0x1, -R3 ;  /* 0x000000010e0ea824 */ /* 0x000fe200078e0a03 */
[----:B------:R-:W-:Y:S01]  /*1050*/  IABS R44, R21 ;  /* 0x00000015002c7213 */ /* 0x000fe20000000000 */
[C---:B------:R-:W-:Y:S01]  /*1060*/  IMAD R18, R3.reuse, R7, R18 ;  /* 0x0000000703127224 */ /* 0x040fe200078e0212 */
[C---:B------:R-:W-:Y:S01]  /*1070*/  ISETP.GT.U32.AND P2, PT, R3.reuse, R16, PT ;  /* 0x000000100300720c */ /* 0x040fe20003f44070 */
[----:B------:R-:W-:Y:S01]  /*1080*/  @!P0 IMAD.MOV R10, RZ, RZ, -R10 ;  /* 0x000000ffff0a8224 */ /* 0x000fe200078e0a0a */
[C---:B------:R-:W-:Y:S01]  /*1090*/  ISETP.GT.U32.AND P0, PT, R3.reuse, R14, PT ;  /* 0x0000000e0300720c */ /* 0x040fe20003f04070 */
[----:B------:R-:W-:Y:S01]  /*10a0*/  @!P5 IMAD.MOV R12, RZ, RZ, -R12 ;  /* 0x000000ffff0cd224 */ /* 0x000fe200078e0a0c */
[----:B------:R-:W-:Y:S01]  /*10b0*/  ISETP.GT.U32.AND P5, PT, R3, R18, PT ;  /* 0x000000120300720c */ /* 0x000fe20003fa4070 */
[----:B------:R-:W-:Y:S01]  /*10c0*/  IMAD.HI.U32 R11, R6, R20, RZ ;  /* 0x00000014060b7227 */ /* 0x000fe200078e00ff */
[----:B------:R-:W-:-:S02]  /*10d0*/  IABS R48, R27 ;  /* 0x0000001b00307213 */ /* 0x000fc40000000000 */
[C---:B------:R-:W-:Y:S01]  /*10e0*/  LOP3.LUT R29, R9.reuse, 0x2e, RZ, 0xfc, !PT ;  /* 0x0000002e091d7812 */ /* 0x040fe200078efcff */
[----:B------:R-:W-:Y:S01]  /*10f0*/  IMAD.HI.U32 R5, R6, R22, RZ ;  /* 0x0000001606057227 */ /* 0x000fe200078e00ff */
[C---:B------:R-:W-:Y:S02]  /*1100*/  LOP3.LUT R31, R9.reuse, 0x30, RZ, 0xfc, !PT ;  /* 0x00000030091f7812 */ /* 0x040fe400078efcff */
[----:B------:R-:W-:Y:S01]  /*1110*/  IABS R50, R29 ;  /* 0x0000001d00327213 */ /* 0x000fe20000000000 */
[----:B------:R-:W-:Y:S01]  /*1120*/  IMAD.MOV R11, RZ, RZ, -R11 ;  /* 0x000000ffff0b7224 */ /* 0x000fe200078e0a0b */
[----:B------:R-:W-:Y:S01]  /*1130*/  IABS R52, R31 ;  /* 0x0000001f00347213 */ /* 0x000fe20000000000 */
[----:B------:R-:W-:Y:S01]  /*1140*/  IMAD.MOV R5, RZ, RZ, -R5 ;  /* 0x000000ffff057224 */ /* 0x000fe200078e0a05 */
[----:B------:R-:W-:Y:S01]  /*1150*/  LOP3.LUT R33, R9, 0x32, RZ, 0xfc, !PT ;  /* 0x0000003209217812 */ /* 0x000fe200078efcff */
[----:B------:R-:W-:Y:S01]  /*1160*/  IMAD R20, R3, R11, R20 ;  /* 0x0000000b03147224 */ /* 0x000fe200078e0214 */
[----:B------:R-:W-:Y:S01]  /*1170*/  LOP3.LUT R11, R9, 0x12, RZ, 0xfc, !PT ;  /* 0x00000012090b7812 */ /* 0x000fe200078efcff */
[----:B------:R-:W-:Y:S01]  /*1180*/  IMAD R22, R3, R5, R22 ;  /* 0x0000000503167224 */ /* 0x000fe200078e0216 */
[----:B------:R-:W-:Y:S01]  /*1190*/  LOP3.LUT R35, R9, 0x34, RZ, 0xfc, !PT ;  /* 0x0000003409237812 */ /* 0x000fe200078efcff */
[--C-:B------:R-:W-:Y:S01]  /*11a0*/  @!P0 IMAD.IADD R14, R14, 0x1, -R3.reuse ;  /* 0x000000010e0e8824 */ /* 0x100fe200078e0a03 */
[----:B------:R-:W-:Y:S01]  /*11b0*/  IABS R26, R11 ;  /* 0x0000000b001a7213 */ /* 0x000fe20000000000 */
[--C-:B------:R-:W-:Y:S01]  /*11c0*/  @!P2 IMAD.IADD R16, R16, 0x1, -R3.reuse ;  /* 0x000000011010a824 */ /* 0x100fe200078e0a03 */
[C---:B------:R-:W-:Y:S01]  /*11d0*/  ISETP.GT.U32.AND P0, PT, R3.reuse, R20, PT ;  /* 0x000000140300720c */ /* 0x040fe20003f04070 */
[----:B------:R-:W-:Y:S01]  /*11e0*/  @!P5 IMAD.IADD R18, R18, 0x1, -R3 ;  /* 0x000000011212d824 */ /* 0x000fe200078e0a03 */
[----:B------:R-:W-:Y:S01]  /*11f0*/  IABS R54, R33 ;  /* 0x0000002100367213 */ /* 0x000fe20000000000 */
[----:B------:R-:W-:Y:S01]  /*1200*/  @!P6 IMAD.MOV R14, RZ, RZ, -R14 ;  /* 0x000000ffff0ee224 */ /* 0x000fe200078e0a0e */
[C---:B------:R-:W-:Y:S01]  /*1210*/  ISETP.GT.U32.AND P2, PT, R3.reuse, R16, PT ;  /* 0x000000100300720c */ /* 0x040fe20003f44070 */
[----:B------:R-:W-:Y:S01]  /*1220*/  IMAD.HI.U32 R5, R6, R26, RZ ;  /* 0x0000001a06057227 */ /* 0x000fe200078e00ff */
[----:B------:R-:W-:-:S02]  /*1230*/  ISETP.GT.U32.AND P6, PT, R3, R22, PT ;  /* 0x000000160300720c */ /* 0x000fc40003fc4070 */
[----:B------:R-:W-:Y:S01]  /*1240*/  ISETP.GT.U32.AND P5, PT, R3, R18, PT ;  /* 0x000000120300720c */ /* 0x000fe20003fa4070 */
[----:B------:R-:W-:Y:S01]  /*1250*/  IMAD.MOV R5, RZ, RZ, -R5 ;  /* 0x000000ffff057224 */ /* 0x000fe200078e0a05 */
[----:B------:R-:W-:Y:S01]  /*1260*/  IABS R56, R35 ;  /* 0x0000002300387213 */ /* 0x000fe20000000000 */
[----:B------:R-:W-:Y:S01]  /*1270*/  IMAD.HI.U32 R7, R6, R24, RZ ;  /* 0x0000001806077227 */ /* 0x000fe200078e00ff */
[C---:B------:R-:W-:Y:S02]  /*1280*/  LOP3.LUT R37, R9.reuse, 0x36, RZ, 0xfc, !PT ;  /* 0x0000003609257812 */ /* 0x040fe400078efcff */
[----:B------:R-:W-:Y:S01]  /*1290*/  LOP3.LUT R39, R9, 0x38, RZ, 0xfc, !PT ;  /* 0x0000003809277812 */ /* 0x000fe200078efcff */
[----:B------:R-:W-:Y:S01]  /*12a0*/  IMAD R26, R3, R5, R26 ;  /* 0x00000005031a7224 */ /* 0x000fe200078e021a */
[C---:B------:R-:W-:Y:S01]  /*12b0*/  LOP3.LUT R41, R9.reuse, 0x3a, RZ, 0xfc, !PT ;  /* 0x0000003a09297812 */ /* 0x040fe200078efcff */
[--C-:B------:R-:W-:Y:S01]  /*12c0*/  @!P2 IMAD.IADD R16, R16, 0x1, -R3.reuse ;  /* 0x000000011010a824 */ /* 0x100fe200078e0a03 */
[----:B------:R-:W-:Y:S01]  /*12d0*/  LOP3.LUT R43, R9, 0x3c, RZ, 0xfc, !PT ;  /* 0x0000003c092b7812 */ /* 0x000fe200078efcff */
[--C-:B------:R-:W-:Y:S01]  /*12e0*/  @!P6 IMAD.IADD R22, R22, 0x1, -R3.reuse ;  /* 0x000000011616e824 */ /* 0x100fe200078e0a03 */
[----:B------:R-:W-:Y:S01]  /*12f0*/  ISETP.GE.AND P6, PT, R13, RZ, PT ;  /* 0x000000ff0d00720c */ /* 0x000fe20003fc6270 */
[----:B------:R-:W-:Y:S01]  /*1300*/  @!P5 IMAD.IADD R18, R18, 0x1, -R3 ;  /* 0x000000011212d824 */ /* 0x000fe200078e0a03 */
[C---:B------:R-:W-:Y:S01]  /*1310*/  ISETP.GT.U32.AND P5, PT, R3.reuse, R26, PT ;  /* 0x0000001a0300720c */ /* 0x040fe20003fa4070 */
[----:B------:R-:W-:Y:S01]  /*1320*/  @!P4 IMAD.MOV R16, RZ, RZ, -R16 ;  /* 0x000000ffff10c224 */ /* 0x000fe200078e0a10 */
[----:B------:R-:W-:Y:S01]  /*1330*/  ISETP.GT.U32.AND P4, PT, R3, R22, PT ;  /* 0x000000160300720c */ /* 0x000fe20003f84070 */
[----:B------:R-:W-:Y:S01]  /*1340*/  IMAD.MOV R7, RZ, RZ, -R7 ;  /* 0x000000ffff077224 */ /* 0x000fe200078e0a07 */
[----:B------:R-:W-:Y:S01]  /*1350*/  IABS R58, R37 ;  /* 0x00000025003a7213 */ /* 0x000fe20000000000 */
[----:B------:R-:W-:Y:S01]  /*1360*/  IMAD.HI.U32 R5, R6, R28, RZ ;  /* 0x0000001c06057227 */ /* 0x000fe200078e00ff */
[----:B------:R-:W-:-:S03]  /*1370*/  LOP3.LUT R23, R9, 0x3e, RZ, 0xfc, !PT ;  /* 0x0000003e09177812 */ /* 0x000fc600078efcff */
[C---:B------:R-:W-:Y:S02]  /*1380*/  IMAD R24, R3.reuse, R7, R24 ;  /* 0x0000000703187224 */ /* 0x040fe400078e0218 */
[----:B------:R-:W-:Y:S02]  /*1390*/  @!P0 IMAD.IADD R20, R20, 0x1, -R3 ;  /* 0x0000000114148824 */ /* 0x000fe400078e0a03 */
[----:B------:R-:W-:Y:S01]  /*13a0*/  IMAD.HI.U32 R7, R6, R30, RZ ;  /* 0x0000001e06077227 */ /* 0x000fe200078e00ff */
[C---:B------:R-:W-:Y:S02]  /*13b0*/  ISETP.GT.U32.AND P2, PT, R3.reuse, R24, PT ;  /* 0x000000180300720c */ /* 0x040fe40003f44070 */
[----:B------:R-:W-:Y:S01]  /*13c0*/  ISETP.GT.U32.AND P0, PT, R3, R20, PT ;  /* 0x000000140300720c */ /* 0x000fe20003f04070 */
[----:B------:R-:W-:Y:S02]  /*13d0*/  IMAD.MOV R5, RZ, RZ, -R5 ;  /* 0x000000ffff057224 */ /* 0x000fe400078e0a05 */
[----:B------:R-:W-:-:S02]  /*13e0*/  IMAD.MOV R7, RZ, RZ, -R7 ;  /* 0x000000ffff077224 */ /* 0x000fc400078e0a07 */
[----:B------:R-:W-:Y:S01]  /*13f0*/  IMAD R28, R3, R5, R28 ;  /* 0x00000005031c7224 */ /* 0x000fe200078e021c */
[----:B------:R-:W-:Y:S01]  /*1400*/  LOP3.LUT R5, R9, 0x18, RZ, 0xfc, !PT ;  /* 0x0000001809057812 */ /* 0x000fe200078efcff */
[C---:B------:R-:W-:Y:S02]  /*1410*/  IMAD R30, R3.reuse, R7, R30 ;  /* 0x00000007031e7224 */ /* 0x040fe400078e021e */
[--C-:B------:R-:W-:Y:S02]  /*1420*/  @!P5 IMAD.IADD R26, R26, 0x1, -R3.reuse ;  /* 0x000000011a1ad824 */ /* 0x100fe400078e0a03 */
[--C-:B------:R-:W-:Y:S01]  /*1430*/  @!P4 IMAD.IADD R22, R22, 0x1, -R3.reuse ;  /* 0x000000011616c824 */ /* 0x100fe200078e0a03 */
[C---:B------:R-:W-:Y:S01]  /*1440*/  ISETP.GT.U32.AND P4, PT, R3.reuse, R28, PT ;  /* 0x0000001c0300720c */ /* 0x040fe20003f84070 */
[--C-:B------:R-:W-:Y:S01]  /*1450*/  @!P0 IMAD.IADD R20, R20, 0x1, -R3.reuse ;  /* 0x0000000114148824 */ /* 0x100fe200078e0a03 */
[C---:B------:R-:W-:Y:S01]  /*1460*/  ISETP.GT.U32.AND P5, PT, R3.reuse, R26, PT ;  /* 0x0000001a0300720c */ /* 0x040fe20003fa4070 */
[----:B------:R-:W-:Y:S01]  /*1470*/  @!P6 IMAD.MOV R22, RZ, RZ, -R22 ;  /* 0x000000ffff16e224 */ /* 0x000fe200078e0a16 */
[----:B------:R-:W-:Y:S01]  /*1480*/  ISETP.GT.U32.AND P6, PT, R3, R30, PT ;  /* 0x0000001e0300720c */ /* 0x000fe20003fc4070 */
[----:B------:R-:W-:Y:S01]  /*1490*/  IMAD.MOV.U32 R154, RZ, RZ, R20 ;  /* 0x000000ffff9a7224 */ /* 0x000fe200078e0014 */
[----:B------:R-:W-:Y:S01]  /*14a0*/  IABS R20, R5 ;  /* 0x0000000500147213 */ /* 0x000fe20000000000 */
[--C-:B------:R-:W-:Y:S01]  /*14b0*/  @!P2 IMAD.IADD R24, R24, 0x1, -R3.reuse ;  /* 0x000000011818a824 */ /* 0x100fe200078e0a03 */
[----:B------:R-:W-:Y:S01]  /*14c0*/  ISETP.GE.AND P0, PT, R15, RZ, PT ;  /* 0x000000ff0f00720c */ /* 0x000fe20003f06270 */
[----:B------:R-:W-:Y:S01]  /*14d0*/  @!P1 IMAD.MOV R18, RZ, RZ, -R18 ;  /* 0x000000ffff129224 */ /* 0x000fe200078e0a12 */
[----:B------:R-:W-:Y:S01]  /*14e0*/  ISETP.GE.AND P2, PT, R11, RZ, PT ;  /* 0x000000ff0b00720c */ /* 0x000fe20003f46270 */
[----:B------:R-:W-:Y:S01]  /*14f0*/  @!P3 IMAD.MOV R154, RZ, RZ, -R154 ;  /* 0x000000ffff9ab224 */ /* 0x000fe200078e0a9a */
[----:B------:R-:W-:Y:S01]  /*1500*/  ISETP.GT.U32.AND P1, PT, R3, R24, PT ;  /* 0x000000180300720c */ /* 0x000fe20003f24070 */
[--C-:B------:R-:W-:Y:S01]  /*1510*/  @!P4 IMAD.IADD R28, R28, 0x1, -R3.reuse ;  /* 0x000000011c1cc824 */ /* 0x100fe200078e0a03 */
[----:B------:R-:W-:Y:S01]  /*1520*/  LOP3.LUT R11, R9, 0x1a, RZ, 0xfc, !PT ;  /* 0x0000001a090b7812 */ /* 0x000fe200078efcff */
[--C-:B------:R-:W-:Y:S01]  /*1530*/  @!P5 IMAD.IADD R26, R26, 0x1, -R3.reuse ;  /* 0x000000011a1ad824 */ /* 0x100fe200078e0a03 */
[----:B------:R-:W-:Y:S01]  /*1540*/  ISETP.GE.AND P5, PT, R5, RZ, PT ;  /* 0x000000ff0500720c */ /* 0x000fe20003fa6270 */
[----:B------:R-:W-:Y:S01]  /*1550*/  @!P6 IMAD.IADD R30, R30, 0x1, -R3 ;  /* 0x000000011e1ee824 */ /* 0x000fe200078e0a03 */
[----:B------:R-:W-:Y:S01]  /*1560*/  ISETP.GT.U32.AND P6, PT, R3, R28, PT ;  /* 0x0000001c0300720c */ /* 0x000fe20003fc4070 */
[----:B------:R-:W-:Y:S01]  /*1570*/  IMAD.HI.U32 R5, R6, R20, RZ ;  /* 0x0000001406057227 */ /* 0x000fe200078e00ff */
[----:B------:R-:W-:-:S02]  /*1580*/  IABS R32, R11 ;  /* 0x0000000b00207213 */ /* 0x000fc40000000000 */
[----:B------:R-:W-:Y:S01]  /*1590*/  ISETP.GE.AND P3, PT, R17, RZ, PT ;  /* 0x000000ff1100720c */ /* 0x000fe20003f66270 */
[----:B------:R-:W-:Y:S01]  /*15a0*/  IMAD.MOV R5, RZ, RZ, -R5 ;  /* 0x000000ffff057224 */ /* 0x000fe200078e0a05 */
[----:B------:R-:W-:Y:S01]  /*15b0*/  ISETP.GE.AND P4, PT, R11, RZ, PT ;  /* 0x000000ff0b00720c */ /* 0x000fe20003f86270 */
[--C-:B------:R-:W-:Y:S01]  /*15c0*/  @!P1 IMAD.IADD R24, R24, 0x1, -R3.reuse ;  /* 0x0000000118189824 */ /* 0x100fe200078e0a03 */
[----:B------:R-:W-:Y:S01]  /*15d0*/  ISETP.GE.AND P1, PT, R19, RZ, PT ;  /* 0x000000ff1300720c */ /* 0x000fe20003f26270 */
[----:B------:R-:W-:Y:S01]  /*15e0*/  IMAD R20, R3, R5, R20 ;  /* 0x0000000503147224 */ /* 0x000fe200078e0214 */
[C---:B------:R-:W-:Y:S01]  /*15f0*/  LOP3.LUT R5, R9.reuse, 0x1c, RZ, 0xfc, !PT ;  /* 0x0000001c09057812 */ /* 0x040fe200078efcff */
[----:B------:R-:W-:Y:S01]  /*1600*/  IMAD.HI.U32 R7, R6, R32, RZ ;  /* 0x0000002006077227 */ /* 0x000fe200078e00ff */
[----:B------:R-:W-:Y:S02]  /*1610*/  LOP3.LUT R11, R9, 0x20, RZ, 0xfc, !PT ;  /* 0x00000020090b7812 */ /* 0x000fe400078efcff */
[----:B------:R-:W-:Y:S01]  /*1620*/  IABS R34, R5 ;  /* 0x0000000500227213 */ /* 0x000fe20000000000 */
[----:B------:R-:W-:Y:S01]  /*1630*/  @!P6 IMAD.IADD R28, R28, 0x1, -R3 ;  /* 0x000000011c1ce824 */ /* 0x000fe200078e0a03 */
[C---:B------:R-:W-:Y:S01]  /*1640*/  ISETP.GT.U32.AND P6, PT, R3.reuse, R20, PT ;  /* 0x000000140300720c */ /* 0x040fe20003fc4070 */
[----:B------:R-:W-:Y:S01]  /*1650*/  @!P0 IMAD.MOV R24, RZ, RZ, -R24 ;  /* 0x000000ffff188224 */ /* 0x000fe200078e0a18 */
[----:B------:R-:W-:Y:S01]  /*1660*/  ISETP.GT.U32.AND P0, PT, R3, R30, PT ;  /* 0x0000001e0300720c */ /* 0x000fe20003f04070 */
[----:B------:R-:W-:Y:S01]  /*1670*/  IMAD.MOV R7, RZ, RZ, -R7 ;  /* 0x000000ffff077224 */ /* 0x000fe200078e0a07 */
[----:B------:R-:W-:Y:S01]  /*1680*/  LOP3.LUT R17, R9, 0x22, RZ, 0xfc, !PT ;  /* 0x0000002209117812 */ /* 0x000fe200078efcff */
[----:B------:R-:W-:Y:S01]  /*1690*/  @!P2 IMAD.MOV R26, RZ, RZ, -R26 ;  /* 0x000000ffff1aa224 */ /* 0x000fe200078e0a1a */
[----:B------:R-:W-:Y:S01]  /*16a0*/  ISETP.GE.AND P2, PT, R5, RZ, PT ;  /* 0x000000ff0500720c */ /* 0x000fe20003f46270 */
[----:B------:R-:W-:Y:S01]  /*16b0*/  IMAD R32, R3, R7, R32 ;  /* 0x0000000703207224 */ /* 0x000fe200078e0220 */
[C---:B------:R-:W-:Y:S01]  /*16c0*/  LOP3.LUT R7, R9.reuse, 0x1e, RZ, 0xfc, !PT ;  /* 0x0000001e09077812 */ /* 0x040fe200078efcff */
[----:B------:R-:W-:Y:S01]  /*16d0*/  IMAD.HI.U32 R5, R6, R34, RZ ;  /* 0x0000002206057227 */ /* 0x000fe200078e00ff */
[----:B------:R-:W-:-:S02]  /*16e0*/  LOP3.LUT R19, R9, 0x24, RZ, 0xfc, !PT ;  /* 0x0000002409137812 */ /* 0x000fc400078efcff */
[----:B------:R-:W-:Y:S01]  /*16f0*/  IABS R36, R7 ;  /* 0x0000000700247213 */ /* 0x000fe20000000000 */
[--C-:B------:R-:W-:Y:S01]  /*1700*/  @!P6 IMAD.IADD R20, R20, 0x1, -R3.reuse ;  /* 0x000000011414e824 */ /* 0x100fe200078e0a03 */
[----:B------:R-:W-:Y:S01]  /*1710*/  IABS R13, R17 ;  /* 0x00000011000d7213 */ /* 0x000fe20000000000 */
[----:B------:R-:W-:Y:S01]  /*1720*/  @!P0 IMAD.IADD R30, R30, 0x1, -R3 ;  /* 0x000000011e1e8824 */ /* 0x000fe200078e0a03 */
[----:B------:R-:W-:Y:S01]  /*1730*/  ISETP.GE.AND P0, PT, R7, RZ, PT ;  /* 0x000000ff0700720c */ /* 0x000fe20003f06270 */
[----:B------:R-:W-:Y:S01]  /*1740*/  IMAD.HI.U32 R7, R6, R36, RZ ;  /* 0x0000002406077227 */ /* 0x000fe200078e00ff */
[C---:B------:R-:W-:Y:S02]  /*1750*/  ISETP.GT.U32.AND P6, PT, R3.reuse, R20, PT ;  /* 0x000000140300720c */ /* 0x040fe40003fc4070 */
[----:B------:R-:W-:Y:S01]  /*1760*/  IABS R15, R19 ;  /* 0x00000013000f7213 */ /* 0x000fe20000000000 */
[----:B------:R-:W-:Y:S01]  /*1770*/  @!P1 IMAD.MOV R30, RZ, RZ, -R30 ;  /* 0x000000ffff1e9224 */ /* 0x000fe200078e0a1e */
[----:B------:R-:W-:Y:S01]  /*1780*/  ISETP.GT.U32.AND P1, PT, R3, R32, PT ;  /* 0x000000200300720c */ /* 0x000fe20003f24070 */
[----:B------:R-:W-:-:S02]  /*1790*/  IMAD.MOV R7, RZ, RZ, -R7 ;  /* 0x000000ffff077224 */ /* 0x000fc400078e0a07 */
[----:B------:R-:W-:Y:S01]  /*17a0*/  @!P3 IMAD.MOV R28, RZ, RZ, -R28 ;  /* 0x000000ffff1cb224 */ /* 0x000fe200078e0a1c */
[----:B------:R-:W-:Y:S01]  /*17b0*/  ISETP.GE.AND P3, PT, R11, RZ, PT ;  /* 0x000000ff0b00720c */ /* 0x000fe20003f66270 */
[C---:B------:R-:W-:Y:S01]  /*17c0*/  IMAD R36, R3.reuse, R7, R36 ;  /* 0x0000000703247224 */ /* 0x040fe200078e0224 */
[----:B------:R-:W-:Y:S01]  /*17d0*/  IABS R11, R11 ;  /* 0x0000000b000b7213 */ /* 0x000fe20000000000 */
[----:B------:R-:W-:Y:S02]  /*17e0*/  IMAD.MOV R5, RZ, RZ, -R5 ;  /* 0x000000ffff057224 */ /* 0x000fe400078e0a05 */
[----:B------:R-:W-:Y:S02]  /*17f0*/  @!P6 IMAD.IADD R20, R20, 0x1, -R3 ;  /* 0x000000011414e824 */ /* 0x000fe400078e0a03 */
[----:B------:R-:W-:Y:S02]  /*1800*/  IMAD R34, R3, R5, R34 ;  /* 0x0000000503227224 */ /* 0x000fe400078e0222 */
[----:B------:R-:W-:-:S02]  /*1810*/  IMAD.MOV.U32 R146, RZ, RZ, R20 ;  /* 0x000000ffff927224 */ /* 0x000fc400078e0014 */
[----:B------:R-:W-:Y:S01]  /*1820*/  @!P1 IMAD.IADD R32, R32, 0x1, -R3 ;  /* 0x0000000120209824 */ /* 0x000fe200078e0a03 */
[C---:B------:R-:W-:Y:S01]  /*1830*/  ISETP.GT.U32.AND P6, PT, R3.reuse, R34, PT ;  /* 0x000000220300720c */ /* 0x040fe20003fc4070 */
[----:B------:R-:W-:Y:S01]  /*1840*/  @!P5 IMAD.MOV R146, RZ, RZ, -R146 ;  /* 0x000000ffff92d224 */ /* 0x000fe200078e0a92 */
[C---:B------:R-:W-:Y:S01]  /*1850*/  ISETP.GT.U32.AND P5, PT, R3.reuse, R36, PT ;  /* 0x000000240300720c */ /* 0x040fe20003fa4070 */
[----:B------:R-:W-:Y:S01]  /*1860*/  IMAD.HI.U32 R5, R6, R11, RZ ;  /* 0x0000000b06057227 */ /* 0x000fe200078e00ff */
[----:B------:R-:W-:-:S03]  /*1870*/  ISETP.GT.U32.AND P1, PT, R3, R32, PT ;  /* 0x000000200300720c */ /* 0x000fc60003f24070 */
[----:B------:R-:W-:Y:S02]  /*1880*/  IMAD.MOV R38, RZ, RZ, -R5 ;  /* 0x000000ffff267224 */ /* 0x000fe400078e0a05 */
[----:B------:R-:W-:-:S04]  /*1890*/  IMAD.HI.U32 R7, R6, R13, RZ ;  /* 0x0000000d06077227 */ /* 0x000fc800078e00ff */
[----:B------:R-:W-:Y:S02]  /*18a0*/  IMAD R20, R3, R38, R11 ;  /* 0x0000002603147224 */ /* 0x000fe400078e020b */
[----:B------:R-:W-:Y:S02]  /*18b0*/  @!P5 IMAD.IADD R36, R36, 0x1, -R3 ;  /* 0x000000012424d824 */ /* 0x000fe400078e0a03 */
[----:B------:R-:W-:-:S03]  /*18c0*/  IMAD.HI.U32 R5, R6, R15, RZ ;  /* 0x0000000f06057227 */ /* 0x000fc600078e00ff */
[C---:B------:R-:W-:Y:S01]  /*18d0*/  ISETP.GT.U32.AND P5, PT, R3.reuse, R36, PT ;  /* 0x000000240300720c */ /* 0x040fe20003fa4070 */
[----:B------:R-:W-:Y:S01]  /*18e0*/  @!P1 IMAD.IADD R32, R32, 0x1, -R3 ;  /* 0x0000000120209824 */ /* 0x000fe200078e0a03 */
[C---:B------:R-:W-:Y:S01]  /*18f0*/  ISETP.GT.U32.AND P1, PT, R3.reuse, R20, PT ;  /* 0x000000140300720c */ /* 0x040fe20003f24070 */
[----:B------:R-:W-:Y:S02]  /*1900*/  IMAD.MOV R40, RZ, RZ, -R7 ;  /* 0x000000ffff287224 */ /* 0x000fe400078e0a07 */
[----:B------:R-:W-:Y:S02]  /*1910*/  IMAD.MOV R42, RZ, RZ, -R5 ;  /* 0x000000ffff2a7224 */ /* 0x000fe400078e0a05 */
[----:B------:R-:W-:Y:S01]  /*1920*/  IMAD R38, R3, R40, R13 ;  /* 0x0000002803267224 */ /* 0x000fe200078e020d */
[----:B------:R-:W-:Y:S01]  /*1930*/  LOP3.LUT R13, R9, 0x26, RZ, 0xfc, !PT ;  /* 0x00000026090d7812 */ /* 0x000fe200078efcff */
[C---:B------:R-:W-:Y:S01]  /*1940*/  IMAD R40, R3.reuse, R42, R15 ;  /* 0x0000002a03287224 */ /* 0x040fe200078e020f */
[----:B------:R-:W-:Y:S01]  /*1950*/  IABS R15, R41 ;  /* 0x00000029000f7213 */ /* 0x000fe20000000000 */
[--C-:B------:R-:W-:Y:S01]  /*1960*/  @!P6 IMAD.IADD R34, R34, 0x1, -R3.reuse ;  /* 0x000000012222e824 */ /* 0x100fe200078e0a03 */
[----:B------:R-:W-:Y:S01]  /*1970*/  IABS R42, R13 ;  /* 0x0000000d002a7213 */ /* 0x000fe20000000000 */
[--C-:B------:R-:W-:Y:S01]  /*1980*/  @!P5 IMAD.IADD R36, R36, 0x1, -R3.reuse ;  /* 0x000000012424d824 */ /* 0x100fe200078e0a03 */
[C---:B------:R-:W-:Y:S01]  /*1990*/  ISETP.GT.U32.AND P5, PT, R3.reuse, R40, PT ;  /* 0x000000280300720c */ /* 0x040fe20003fa4070 */
[----:B------:R-:W-:Y:S01]  /*19a0*/  @!P1 IMAD.IADD R20, R20, 0x1, -R3 ;  /* 0x0000000114149824 */ /* 0x000fe200078e0a03 */
[----:B------:R-:W-:Y:S01]  /*19b0*/  ISETP.GT.U32.AND P6, PT, R3, R34, PT ;  /* 0x000000220300720c */ /* 0x000fe20003fc4070 */
[----:B------:R-:W-:-:S03]  /*19c0*/  IMAD.HI.U32 R5, R6, R42, RZ ;  /* 0x0000002a06057227 */ /* 0x000fc600078e00ff */
[C---:B------:R-:W-:Y:S01]  /*19d0*/  ISETP.GT.U32.AND P1, PT, R3.reuse, R20, PT ;  /* 0x000000140300720c */ /* 0x040fe20003f24070 */
[----:B------:R-:W-:Y:S02]  /*19e0*/  IMAD.MOV R5, RZ, RZ, -R5 ;  /* 0x000000ffff057224 */ /* 0x000fe400078e0a05 */
[----:B------:R-:W-:Y:S02]  /*19f0*/  @!P4 IMAD.MOV R32, RZ, RZ, -R32 ;  /* 0x000000ffff20c224 */ /* 0x000fe400078e0a20 */
[C---:B------:R-:W-:Y:S02]  /*1a00*/  IMAD R42, R3.reuse, R5, R42 ;  /* 0x00000005032a7224 */ /* 0x040fe400078e022a */
[--C-:B------:R-:W-:Y:S02]  /*1a10*/  @!P5 IMAD.IADD R40, R40, 0x1, -R3.reuse ;  /* 0x000000012828d824 */ /* 0x100fe400078e0a03 */
[----:B------:R-:W-:Y:S01]  /*1a20*/  @!P6 IMAD.IADD R34, R34, 0x1, -R3 ;  /* 0x000000012222e824 */ /* 0x000fe200078e0a03 */
[C---:B------:R-:W-:Y:S01]  /*1a30*/  ISETP.GT.U32.AND P6, PT, R3.reuse, R38, PT ;  /* 0x000000260300720c */ /* 0x040fe20003fc4070 */
[----:B------:R-:W-:Y:S01]  /*1a40*/  IMAD.HI.U32 R7, R6, R46, RZ ;  /* 0x0000002e06077227 */ /* 0x000fe200078e00ff */
[----:B------:R-:W-:-:S03]  /*1a50*/  ISETP.GT.U32.AND P4, PT, R3, R40, PT ;  /* 0x000000280300720c */ /* 0x000fc60003f84070 */
[----:B------:R-:W-:Y:S01]  /*1a60*/  @!P1 IMAD.IADD R20, R20, 0x1, -R3 ;  /* 0x0000000114149824 */ /* 0x000fe200078e0a03 */
[----:B------:R-:W-:Y:S01]  /*1a70*/  ISETP.GT.U32.AND P1, PT, R3, R42, PT ;  /* 0x0000002a0300720c */ /* 0x000fe20003f24070 */
[----:B------:R-:W-:Y:S02]  /*1a80*/  IMAD.MOV R7, RZ, RZ, -R7 ;  /* 0x000000ffff077224 */ /* 0x000fe400078e0a07 */
[----:B------:R-:W-:-:S04]  /*1a90*/  IMAD.HI.U32 R5, R6, R44, RZ ;  /* 0x0000002c06057227 */ /* 0x000fc800078e00ff */
[----:B------:R-:W-:Y:S02]  /*1aa0*/  IMAD R46, R3, R7, R46 ;  /* 0x00000007032e7224 */ /* 0x000fe400078e022e */
[----:B------:R-:W-:-:S04]  /*1ab0*/  IMAD.HI.U32 R11, R6, R48, RZ ;  /* 0x00000030060b7227 */ /* 0x000fc800078e00ff */
[----:B------:R-:W-:Y:S02]  /*1ac0*/  IMAD.MOV R5, RZ, RZ, -R5 ;  /* 0x000000ffff057224 */ /* 0x000fe400078e0a05 */
[--C-:B------:R-:W-:Y:S01]  /*1ad0*/  @!P6 IMAD.IADD R38, R38, 0x1, -R3.reuse ;  /* 0x000000012626e824 */ /* 0x100fe200078e0a03 */
[----:B------:R-:W-:Y:S01]  /*1ae0*/  ISETP.GE.AND P6, PT, R17, RZ, PT ;  /* 0x000000ff1100720c */ /* 0x000fe20003fc6270 */
[----:B------:R-:W-:Y:S01]  /*1af0*/  @!P4 IMAD.IADD R40, R40, 0x1, -R3 ;  /* 0x000000012828c824 */ /* 0x000fe200078e0a03 */
[C---:B------:R-:W-:Y:S01]  /*1b00*/  ISETP.GT.U32.AND P4, PT, R3.reuse, R46, PT ;  /* 0x0000002e0300720c */ /* 0x040fe20003f84070 */
[----:B------:R-:W-:Y:S01]  /*1b10*/  IMAD.MOV R11, RZ, RZ, -R11 ;  /* 0x000000ffff0b7224 */ /* 0x000fe200078e0a0b */
[C---:B------:R-:W-:Y:S01]  /*1b20*/  ISETP.GT.U32.AND P5, PT, R3.reuse, R38, PT ;  /* 0x000000260300720c */ /* 0x040fe20003fa4070 */
[----:B------:R-:W-:Y:S01]  /*1b30*/  IMAD R44, R3, R5, R44 ;  /* 0x00000005032c7224 */ /* 0x000fe200078e022c */
[----:B------:R-:W-:Y:S01]  /*1b40*/  IABS R17, R43 ;  /* 0x0000002b00117213 */ /* 0x000fe20000000000 */
[----:B------:R-:W-:-:S02]  /*1b50*/  @!P1 IMAD.IADD R42, R42, 0x1, -R3 ;  /* 0x000000012a2a9824 */ /* 0x000fc400078e0a03 */
[----:B------:R-:W-:-:S03]  /*1b60*/  IMAD.HI.U32 R5, R6, R50, RZ ;  /* 0x0000003206057227 */ /* 0x000fc600078e00ff */
[C---:B------:R-:W-:Y:S01]  /*1b70*/  ISETP.GT.U32.AND P1, PT, R3.reuse, R42, PT ;  /* 0x0000002a0300720c */ /* 0x040fe20003f24070 */
[C---:B------:R-:W-:Y:S02]  /*1b80*/  IMAD R48, R3.reuse, R11, R48 ;  /* 0x0000000b03307224 */ /* 0x040fe400078e0230 */
[----:B------:R-:W-:Y:S02]  /*1b90*/  IMAD.MOV R11, RZ, RZ, -R5 ;  /* 0x000000ffff0b7224 */ /* 0x000fe400078e0a05 */
[----:B------:R-:W-:Y:S02]  /*1ba0*/  @!P4 IMAD.IADD R46, R46, 0x1, -R3 ;  /* 0x000000012e2ec824 */ /* 0x000fe400078e0a03 */
[----:B------:R-:W-:Y:S02]  /*1bb0*/  IMAD R50, R3, R11, R50 ;  /* 0x0000000b03327224 */ /* 0x000fe400078e0232 */
[----:B------:R-:W-:-:S03]  /*1bc0*/  IMAD.HI.U32 R5, R6, R52, RZ ;  /* 0x0000003406057227 */ /* 0x000fc600078e00ff */
[C---:B------:R-:W-:Y:S01]  /*1bd0*/  ISETP.GT.U32.AND P4, PT, R3.reuse, R50, PT ;  /* 0x000000320300720c */ /* 0x040fe20003f84070 */
[--C-:B------:R-:W-:Y:S01]  /*1be0*/  @!P5 IMAD.IADD R38, R38, 0x1, -R3.reuse ;  /* 0x000000012626d824 */ /* 0x100fe200078e0a03 */
[C---:B------:R-:W-:Y:S01]  /*1bf0*/  ISETP.GT.U32.AND P5, PT, R3.reuse, R44, PT ;  /* 0x0000002c0300720c */ /* 0x040fe20003fa4070 */
[----:B------:R-:W-:Y:S01]  /*1c00*/  @!P1 IMAD.IADD R42, R42, 0x1, -R3 ;  /* 0x000000012a2a9824 */ /* 0x000fe200078e0a03 */
[----:B------:R-:W-:Y:S01]  /*1c10*/  ISETP.GT.U32.AND P1, PT, R3, R48, PT ;  /* 0x000000300300720c */ /* 0x000fe20003f24070 */
[----:B------:R-:W-:Y:S02]  /*1c20*/  IMAD.MOV R5, RZ, RZ, -R5 ;  /* 0x000000ffff057224 */ /* 0x000fe400078e0a05 */
[----:B------:R-:W-:-:S04]  /*1c30*/  IMAD.HI.U32 R7, R6, R54, RZ ;  /* 0x0000003606077227 */ /* 0x000fc800078e00ff */
[C---:B------:R-:W-:Y:S02]  /*1c40*/  IMAD R52, R3.reuse, R5, R52 ;  /* 0x0000000503347224 */ /* 0x040fe400078e0234 */
[--C-:B------:R-:W-:Y:S02]  /*1c50*/  @!P4 IMAD.IADD R50, R50, 0x1, -R3.reuse ;  /* 0x000000013232c824 */ /* 0x100fe400078e0a03 */
[--C-:B------:R-:W-:Y:S01]  /*1c60*/  @!P5 IMAD.IADD R44, R44, 0x1, -R3.reuse ;  /* 0x000000012c2cd824 */ /* 0x100fe200078e0a03 */
[----:B------:R-:W-:Y:S01]  /*1c70*/  ISETP.GT.U32.AND P4, PT, R3, R52, PT ;  /* 0x000000340300720c */ /* 0x000fe20003f84070 */
[----:B------:R-:W-:Y:S01]  /*1c80*/  IMAD.HI.U32 R11, R6, R56, RZ ;  /* 0x00000038060b7227 */ /* 0x000fe200078e00ff */
[----:B------:R-:W-:Y:S02]  /*1c90*/  ISETP.GE.AND P5, PT, R19, RZ, PT ;  /* 0x000000ff1300720c */ /* 0x000fe40003fa6270 */
[----:B------:R-:W-:Y:S01]  /*1ca0*/  IABS R19, R23 ;  /* 0x0000001700137213 */ /* 0x000fe20000000000 */
[----:B------:R-:W-:Y:S01]  /*1cb0*/  @!P1 IMAD.IADD R48, R48, 0x1, -R3 ;  /* 0x0000000130309824 */ /* 0x000fe200078e0a03 */
[----:B------:R-:W-:Y:S01]  /*1cc0*/  ISETP.GE.AND P1, PT, R13, RZ, PT ;  /* 0x000000ff0d00720c */ /* 0x000fe20003f26270 */
[----:B------:R-:W-:Y:S01]  /*1cd0*/  IMAD.MOV R7, RZ, RZ, -R7 ;  /* 0x000000ffff077224 */ /* 0x000fe200078e0a07 */
[----:B------:R-:W-:Y:S01]  /*1ce0*/  IABS R13, R39 ;  /* 0x00000027000d7213 */ /* 0x000fe20000000000 */
[----:B------:R-:W-:-:S02]  /*1cf0*/  IMAD.MOV R11, RZ, RZ, -R11 ;  /* 0x000000ffff0b7224 */ /* 0x000fc400078e0a0b */
[----:B------:R-:W-:-:S04]  /*1d00*/  IMAD.HI.U32 R5, R6, R58, RZ ;  /* 0x0000003a06057227 */ /* 0x000fc800078e00ff */
[----:B------:R-:W-:Y:S02]  /*1d10*/  IMAD R54, R3, R7, R54 ;  /* 0x0000000703367224 */ /* 0x000fe400078e0236 */
[----:B------:R-:W-:-:S04]  /*1d20*/  IMAD.HI.U32 R7, R6, R13, RZ ;  /* 0x0000000d06077227 */ /* 0x000fc800078e00ff */
[----:B------:R-:W-:Y:S02]  /*1d30*/  IMAD R56, R3, R11, R56 ;  /* 0x0000000b03387224 */ /* 0x000fe400078e0238 */
[----:B------:R-:W-:-:S04]  /*1d40*/  IMAD.HI.U32 R9, R6, R15, RZ ;  /* 0x0000000f06097227 */ /* 0x000fc800078e00ff */
[----:B------:R-:W-:Y:S01]  /*1d50*/  @!P4 IMAD.IADD R52, R52, 0x1, -R3 ;  /* 0x000000013434c824 */ /* 0x000fe200078e0a03 */
[----:B------:R-:W-:Y:S01]  /*1d60*/  ISETP.GT.U32.AND P4, PT, R3, R54, PT ;  /* 0x000000360300720c */ /* 0x000fe20003f84070 */
[----:B------:R-:W-:-:S04]  /*1d70*/  IMAD.HI.U32 R11, R6, R17, RZ ;  /* 0x00000011060b7227 */ /* 0x000fc800078e00ff */
[----:B------:R-:W-:Y:S02]  /*1d80*/  IMAD.MOV R5, RZ, RZ, -R5 ;  /* 0x000000ffff057224 */ /* 0x000fe400078e0a05 */
[----:B------:R-:W-:Y:S02]  /*1d90*/  IMAD.MOV.U32 R142, RZ, RZ, R20 ;  /* 0x000000ffff8e7224 */ /* 0x000fe400078e0014 */
[----:B------:R-:W-:Y:S02]  /*1da0*/  IMAD.MOV R60, RZ, RZ, -R7 ;  /* 0x000000ffff3c7224 */ /* 0x000fe400078e0a07 */
[----:B------:R-:W-:Y:S02]  /*1db0*/  IMAD.MOV R62, RZ, RZ, -R9 ;  /* 0x000000ffff3e7224 */ /* 0x000fe400078e0a09 */
[----:B------:R-:W-:Y:S01]  /*1dc0*/  @!P5 IMAD.MOV R40, RZ, RZ, -R40 ;  /* 0x000000ffff28d224 */ /* 0x000fe200078e0a28 */
[----:B------:R-:W-:Y:S01]  /*1dd0*/  ISETP.GT.U32.AND P5, PT, R3, R52, PT ;  /* 0x000000340300720c */ /* 0x000fe20003fa4070 */
[----:B------:R-:W-:-:S02]  /*1de0*/  IMAD.MOV R64, RZ, RZ, -R11 ;  /* 0x000000ffff407224 */ /* 0x000fc400078e0a0b */
[C---:B------:R-:W-:Y:S02]  /*1df0*/  IMAD R58, R3.reuse, R5, R58 ;  /* 0x00000005033a7224 */ /* 0x040fe400078e023a */
[----:B------:R-:W-:Y:S01]  /*1e00*/  @!P3 IMAD.MOV R142, RZ, RZ, -R142 ;  /* 0x000000ffff8eb224 */ /* 0x000fe200078e0a8e */
[----:B------:R-:W-:Y:S01]  /*1e10*/  ISETP.GT.U32.AND P3, PT, R3, R48, PT ;  /* 0x000000300300720c */ /* 0x000fe20003f64070 */
[----:B------:R-:W-:-:S04]  /*1e20*/  IMAD.HI.U32 R5, R6, R19, RZ ;  /* 0x0000001306057227 */ /* 0x000fc800078e00ff */
[C---:B------:R-:W-:Y:S02]  /*1e30*/  IMAD R6, R3.reuse, R60, R13 ;  /* 0x0000003c03067224 */ /* 0x040fe400078e020d */
[C---:B------:R-:W-:Y:S02]  /*1e40*/  IMAD R60, R3.reuse, R62, R15 ;  /* 0x0000003e033c7224 */ /* 0x040fe400078e020f */
[C---:B------:R-:W-:Y:S02]  /*1e50*/  IMAD R62, R3.reuse, R64, R17 ;  /* 0x00000040033e7224 */ /* 0x040fe400078e0211 */
[----:B------:R-:W-:Y:S02]  /*1e60*/  IMAD.MOV R64, RZ, RZ, -R5 ;  /* 0x000000ffff407224 */ /* 0x000fe400078e0a05 */
[----:B------:R-:W-:Y:S01]  /*1e70*/  @!P2 IMAD.MOV R34, RZ, RZ, -R34 ;  /* 0x000000ffff22a224 */ /* 0x000fe200078e0a22 */
[C---:B------:R-:W-:Y:S01]  /*1e80*/  ISETP.GT.U32.AND P2, PT, R3.reuse, R44, PT ;  /* 0x0000002c0300720c */ /* 0x040fe20003f44070 */
[----:B------:R-:W-:Y:S01]  /*1e90*/  @!P0 IMAD.MOV R36, RZ, RZ, -R36 ;  /* 0x000000ffff248224 */ /* 0x000fe200078e0a24 */
[C---:B------:R-:W-:Y:S01]  /*1ea0*/  ISETP.GT.U32.AND P0, PT, R3.reuse, R46, PT ;  /* 0x0000002e0300720c */ /* 0x040fe20003f04070 */
[----:B------:R-:W-:-:S02]  /*1eb0*/  IMAD R64, R3, R64, R19 ;  /* 0x0000004003407224 */ /* 0x000fc400078e0213 */
[----:B------:R-:W-:Y:S01]  /*1ec0*/  @!P1 IMAD.MOV R42, RZ, RZ, -R42 ;  /* 0x000000ffff2a9224 */ /* 0x000fe200078e0a2a */
[C---:B------:R-:W-:Y:S01]  /*1ed0*/  ISETP.GT.U32.AND P1, PT, R3.reuse, R56, PT ;  /* 0x000000380300720c */ /* 0x040fe20003f24070 */
[--C-:B------:R-:W-:Y:S01]  /*1ee0*/  @!P5 IMAD.IADD R52, R52, 0x1, -R3.reuse ;  /* 0x000000013434d824 */ /* 0x100fe200078e0a03 */
        /* <DEDUP_REMOVED lines=9> */
[----:B------:R-:W-:Y:S01]  /*1f80*/  @!P6 IMAD.MOV R38, RZ, RZ, -R38 ;  /* 0x000000ffff26e224 */ /* 0x000fe200078e0a26 */
[----:B------:R-:W-:Y:S01]  /*1f90*/  ISETP.GT.U32.AND P6, PT, R3, R54, PT ;  /* 0x000000360300720c */ /* 0x000fe20003fc4070 */
[--C-:B------:R-:W-:Y:S01]  /*1fa0*/  @!P1 IMAD.IADD R56, R56, 0x1, -R3.reuse ;  /* 0x0000000138389824 */ /* 0x100fe200078e0a03 */
[----:B------:R-:W-:Y:S01]  /*1fb0*/  ISETP.GE.AND P1, PT, R25, RZ, PT ;  /* 0x000000ff1900720c */ /* 0x000fe20003f26270 */
[----:B------:R-:W-:-:S02]  /*1fc0*/  @!P5 IMAD.IADD R64, R64, 0x1, -R3 ;  /* 0x000000014040d824 */ /* 0x000fc400078e0a03 */
[--C-:B------:R-:W-:Y:S01]  /*1fd0*/  @!P3 IMAD.IADD R60, R60, 0x1, -R3.reuse ;  /* 0x000000013c3cb824 */ /* 0x100fe200078e0a03 */
[----:B------:R-:W-:Y:S01]  /*1fe0*/  ISETP.GT.U32.AND P5, PT, R3, R56, PT ;  /* 0x000000380300720c */ /* 0x000fe20003fa4070 */
[--C-:B------:R-:W-:Y:S01]  /*1ff0*/  @!P4 IMAD.IADD R50, R50, 0x1, -R3.reuse ;  /* 0x000000013232c824 */ /* 0x100fe200078e0a03 */
[----:B------:R-:W-:Y:S01]  /*2000*/  ISETP.GE.AND P3, PT, R31, RZ, PT ;  /* 0x000000ff1f00720c */ /* 0x000fe20003f66270 */
[--C-:B------:R-:W-:Y:S01]  /*2010*/  @!P2 IMAD.IADD R58, R58, 0x1, -R3.reuse ;  /* 0x000000013a3aa824 */ /* 0x100fe200078e0a03 */
[----:B------:R-:W-:Y:S01]  /*2020*/  ISETP.GT.U32.AND P4, PT, R3, R62, PT ;  /* 0x0000003e0300720c */ /* 0x000fe20003f84070 */
[--C-:B------:R-:W-:Y:S01]  /*2030*/  @!P0 IMAD.IADD R6, R6, 0x1, -R3.reuse ;  /* 0x0000000106068824 */ /* 0x100fe200078e0a03 */
[----:B------:R-:W-:Y:S01]  /*2040*/  ISETP.GE.AND P2, PT, R27, RZ, PT ;  /* 0x000000ff1b00720c */ /* 0x000fe20003f46270 */
[--C-:B------:R-:W-:Y:S01]  /*2050*/  @!P6 IMAD.IADD R54, R54, 0x1, -R3.reuse ;  /* 0x000000013636e824 */ /* 0x100fe200078e0a03 */
[----:B------:R-:W-:Y:S01]  /*2060*/  ISETP.GE.AND P0, PT, R29, RZ, PT ;  /* 0x000000ff1d00720c */ /* 0x000fe20003f06270 */
[----:B------:R-:W-:Y:S01]  /*2070*/  @!P1 IMAD.MOV R46, RZ, RZ, -R46 ;  /* 0x000000ffff2e9224 */ /* 0x000fe200078e0a2e */
[----:B------:R-:W-:Y:S01]  /*2080*/  ISETP.GE.AND P6, PT, R21, RZ, PT ;  /* 0x000000ff1500720c */ /* 0x000fe20003fc6270 */
[----:B------:R-:W-:Y:S01]  /*2090*/  IMAD R7, R234, 0x24, RZ ;  /* 0x00000024ea077824 */ /* 0x000fe200078e02ff */
[----:B------:R-:W-:Y:S01]  /*20a0*/  ISETP.GT.U32.AND P1, PT, R3, R58, PT ;  /* 0x0000003a0300720c */ /* 0x000fe20003f24070 */
[--C-:B------:R-:W-:Y:S01]  /*20b0*/  @!P5 IMAD.IADD R56, R56, 0x1, -R3.reuse ;  /* 0x000000013838d824 */ /* 0x100fe200078e0a03 */
[----:B------:R-:W-:Y:S01]  /*20c0*/  ISETP.GE.AND P5, PT, R37, RZ, PT ;  /* 0x000000ff2500720c */ /* 0x000fe20003fa6270 */
[----:B------:R-:W-:Y:S01]  /*20d0*/  @!P3 IMAD.MOV R52, RZ, RZ, -R52 ;  /* 0x000000ffff34b224 */ /* 0x000fe200078e0a34 */
[----:B------:R-:W-:Y:S01]  /*20e0*/  ISETP.GT.U32.AND P3, PT, R3, R64, PT ;  /* 0x000000400300720c */ /* 0x000fe20003f64070 */
[--C-:B------:R-:W-:Y:S01]  /*20f0*/  @!P4 IMAD.IADD R62, R62, 0x1, -R3.reuse ;  /* 0x000000013e3ec824 */ /* 0x100fe200078e0a03 */
[----:B------:R-:W1:Y:S01]  /*2100*/  LDC.64 R20, c[0x0][0x230] ;  /* 0x00008c00ff147b82 */ /* 0x000e620000000a00 */
[----:B------:R-:W-:Y:S01]  /*2110*/  @!P2 IMAD.MOV R48, RZ, RZ, -R48 ;  /* 0x000000ffff30a224 */ /* 0x000fe200078e0a30 */
[----:B------:R-:W-:Y:S01]  /*2120*/  ISETP.GE.AND P4, PT, R33, RZ, PT ;  /* 0x000000ff2100720c */ /* 0x000fe20003f86270 */
[----:B------:R-:W-:Y:S01]  /*2130*/  @!P0 IMAD.MOV R50, RZ, RZ, -R50 ;  /* 0x000000ffff328224 */ /* 0x000fe200078e0a32 */
[C---:B------:R-:W-:Y:S01]  /*2140*/  ISETP.GT.U32.AND P2, PT, R3.reuse, R6, PT ;  /* 0x000000060300720c */ /* 0x040fe20003f44070 */
[----:B------:R-:W-:Y:S01]  /*2150*/  @!P6 IMAD.MOV R44, RZ, RZ, -R44 ;  /* 0x000000ffff2ce224 */ /* 0x000fe200078e0a2c */
[C---:B------:R-:W-:Y:S01]  /*2160*/  ISETP.GT.U32.AND P0, PT, R3.reuse, R60, PT ;  /* 0x0000003c0300720c */ /* 0x040fe20003f04070 */
[--C-:B------:R-:W-:Y:S01]  /*2170*/  @!P1 IMAD.IADD R58, R58, 0x1, -R3.reuse ;  /* 0x000000013a3a9824 */ /* 0x100fe200078e0a03 */
[----:B------:R-:W-:Y:S01]  /*2180*/  ISETP.GT.U32.AND P6, PT, R3, R62, PT ;  /* 0x0000003e0300720c */ /* 0x000fe20003fc4070 */
[----:B------:R-:W-:Y:S01]  /*2190*/  IMAD R9, R234, 0x2c, RZ ;  /* 0x0000002cea097824 */ /* 0x000fe200078e02ff */
[----:B------:R-:W-:Y:S01]  /*21a0*/  ISETP.GE.AND P1, PT, R39, RZ, PT ;  /* 0x000000ff2700720c */ /* 0x000fe20003f26270 */
[----:B------:R-:W-:Y:S01]  /*21b0*/  @!P5 IMAD.MOV R58, RZ, RZ, -R58 ;  /* 0x000000ffff3ad224 */ /* 0x000fe200078e0a3a */
[----:B------:R-:W-:Y:S01]  /*21c0*/  ISETP.GE.AND P5, PT, R89, RZ, PT ;  /* 0x000000ff5900720c */ /* 0x000fe20003fa6270 */
[--C-:B------:R-:W-:Y:S01]  /*21d0*/  @!P3 IMAD.IADD R64, R64, 0x1, -R3.reuse ;  /* 0x000000014040b824 */ /* 0x100fe200078e0a03 */
[----:B------:R-:W-:Y:S01]  /*21e0*/  ISETP.NE.AND P3, PT, R156, RZ, PT ;  /* 0x000000ff9c00720c */ /* 0x000fe20003f65270 */
[----:B------:R-:W-:Y:S01]  /*21f0*/  @!P4 IMAD.MOV R54, RZ, RZ, -R54 ;  /* 0x000000ffff36c224 */ /* 0x000fe200078e0a36 */
[----:B------:R-:W-:Y:S01]  /*2200*/  ISETP.GE.AND P4, PT, R35, RZ, PT ;  /* 0x000000ff2300720c */ /* 0x000fe20003f86270 */
[--C-:B------:R-:W-:Y:S01]  /*2210*/  @!P2 IMAD.IADD R6, R6, 0x1, -R3.reuse ;  /* 0x000000010606a824 */ /* 0x100fe200078e0a03 */
[----:B------:R-:W-:Y:S01]  /*2220*/  ISETP.GE.AND P2, PT, R41, RZ, PT ;  /* 0x000000ff2900720c */ /* 0x000fe20003f46270 */
[--C-:B------:R-:W-:Y:S01]  /*2230*/  @!P0 IMAD.IADD R60, R60, 0x1, -R3.reuse ;  /* 0x000000013c3c8824 */ /* 0x100fe200078e0a03 */
[----:B------:R-:W-:Y:S01]  /*2240*/  ISETP.GE.AND P0, PT, R43, RZ, PT ;  /* 0x000000ff2b00720c */ /* 0x000fe20003f06270 */
[----:B------:R-:W-:Y:S01]  /*2250*/  @!P6 IMAD.IADD R62, R62, 0x1, -R3 ;  /* 0x000000013e3ee824 */ /* 0x000fe200078e0a03 */
[----:B------:R-:W-:Y:S01]  /*2260*/  ISETP.GE.AND P6, PT, R23, RZ, PT ;  /* 0x000000ff1700720c */ /* 0x000fe20003fc6270 */
[----:B------:R-:W-:-:S02]  /*2270*/  @!P1 IMAD.MOV R6, RZ, RZ, -R6 ;  /* 0x000000ffff069224 */ /* 0x000fc400078e0a06 */
[----:B-1----:R-:W-:Y:S02]  /*2280*/  VIADD R3, R20, 0xffffffff ;  /* 0xffffffff14037836 */ /* 0x002fe40000000000 */
[----:B------:R-:W-:Y:S01]  /*2290*/  @!P5 IMAD.MOV R4, RZ, RZ, -R4 ;  /* 0x000000ffff04d224 */ /* 0x000fe200078e0a04 */
[----:B------:R-:W-:Y:S01]  /*22a0*/  @!P3 LOP3.LUT R4, RZ, R156, RZ, 0x33, !PT ;  /* 0x0000009cff04b212 */ /* 0x000fe200078e33ff */
[----:B------:R-:W-:Y:S01]  /*22b0*/  @!P4 IMAD.MOV R56, RZ, RZ, -R56 ;  /* 0x000000ffff38c224 */ /* 0x000fe200078e0a38 */
[----:B------:R-:W-:Y:S01]  /*22c0*/  ISETP.GE.U32.AND P1, PT, R3, 0x7fffffc0, PT ;  /* 0x7fffffc00300780c */ /* 0x000fe20003f26070 */
[----:B------:R-:W-:Y:S01]  /*22d0*/  IMAD.SHL.U32 R3, R178, 0x10, RZ ;  /* 0x00000010b2037824 */ /* 0x000fe200078e00ff */
[----:B------:R-:W-:Y:S01]  /*22e0*/  ISETP.NE.AND P4, PT, R157, RZ, PT ;  /* 0x000000ff9d00720c */ /* 0x000fe20003f85270 */
[----:B------:R-:W-:Y:S02]  /*22f0*/  IMAD R95, R4, R21, RZ ;  /* 0x00000015045f7224 */ /* 0x000fe400078e02ff */
[----:B------:R-:W-:Y:S01]  /*2300*/  @!P2 IMAD.MOV R60, RZ, RZ, -R60 ;  /* 0x000000ffff3ca224 */ /* 0x000fe200078e0a3c */
[----:B------:R-:W-:Y:S01]  /*2310*/  LOP3.LUT R3, R3, 0x70, RZ, 0xc0, !PT ;  /* 0x0000007003037812 */ /* 0x000fe200078ec0ff */
[----:B------:R-:W-:Y:S01]  /*2320*/  @!P0 IMAD.MOV R62, RZ, RZ, -R62 ;  /* 0x000000ffff3e8224 */ /* 0x000fe200078e0a3e */
[C---:B------:R-:W-:Y:S01]  /*2330*/  SEL R176, R209.reuse, R8, !P4 ;  /* 0x00000008d1b07207 */ /* 0x040fe20006000000 */
[----:B------:R-:W-:Y:S01]  /*2340*/  @!P6 IMAD.MOV R64, RZ, RZ, -R64 ;  /* 0x000000ffff40e224 */ /* 0x000fe200078e0a40 */
[C---:B------:R-:W-:Y:S01]  /*2350*/  SEL R175, R209.reuse, R10, !P4 ;  /* 0x0000000ad1af7207 */ /* 0x040fe20006000000 */
[----:B------:R-:W-:Y:S01]  /*2360*/  VIADD R4, R20, 0xfffffffd ;  /* 0xfffffffd14047836 */ /* 0x000fe20000000000 */
[----:B------:R-:W-:Y:S01]  /*2370*/  SEL R174, R209, R12, !P4 ;  /* 0x0000000cd1ae7207 */ /* 0x000fe20006000000 */
[----:B------:R-:W-:Y:S01]  /*2380*/  IMAD.SHL.U32 R96, R95, 0x4, RZ ;  /* 0x000000045f607824 */ /* 0x000fe200078e00ff */
[C---:B------:R-:W-:Y:S01]  /*2390*/  SEL R172, R209.reuse, R14, !P4 ;  /* 0x0000000ed1ac7207 */ /* 0x040fe20006000000 */
[----:B------:R-:W-:Y:S01]  /*23a0*/  IMAD R3, R88, 0x80, R3 ;  /* 0x0000008058037824 */ /* 0x000fe200078e0203 */
[C---:B------:R-:W-:Y:S01]  /*23b0*/  SEL R159, R209.reuse, R16, !P4 ;  /* 0x00000010d19f7207 */ /* 0x040fe20006000000 */
[----:B------:R-:W-:Y:S01]  /*23c0*/  VIADD R5, R20, 0xfffffffe ;  /* 0xfffffffe14057836 */ /* 0x000fe20000000000 */
[----:B------:R-:W-:Y:S01]  /*23d0*/  SEL R158, R209, R18, !P4 ;  /* 0x00000012d19e7207 */ /* 0x000fe20006000000 */
[----:B------:R-:W-:Y:S01]  /*23e0*/  VIADD R224, R3, UR8 ;  /* 0x0000000803e07c36 */ /* 0x000fe20008000000 */
[C---:B------:R-:W-:Y:S01]  /*23f0*/  SEL R154, R209.reuse, R154, !P4 ;  /* 0x0000009ad19a7207 */ /* 0x040fe20006000000 */
[C---:B------:R-:W-:Y:S01]  /*2400*/  IMAD R89, R234.reuse, 0x7, RZ ;  /* 0x00000007ea597824 */ /* 0x040fe200078e02ff */
        /* <DEDUP_REMOVED lines=19> */
[C---:B------:R-:W-:Y:S01]  /*2540*/  IMAD.SHL.U32 R16, R234.reuse, 0x10, RZ ;  /* 0x00000010ea107824 */ /* 0x040fe200078e00ff */
[C---:B------:R-:W-:Y:S01]  /*2550*/  SEL R151, R209.reuse, R38, !P4 ;  /* 0x00000026d1977207 */ /* 0x040fe20006000000 */
[C---:B------:R-:W-:Y:S01]  /*2560*/  IMAD R14, R234.reuse, 0x11, RZ ;  /* 0x00000011ea0e7824 */ /* 0x040fe200078e02ff */
[C---:B------:R-:W-:Y:S01]  /*2570*/  SEL R181, R209.reuse, R40, !P4 ;  /* 0x00000028d1b57207 */ /* 0x040fe20006000000 */
[----:B------:R-:W-:Y:S01]  /*2580*/  IMAD R13, R234, 0x12, RZ ;  /* 0x00000012ea0d7824 */ /* 0x000fe200078e02ff */
[C---:B------:R-:W-:Y:S01]  /*2590*/  SEL R197, R209.reuse, R42, !P4 ;  /* 0x0000002ad1c57207 */ /* 0x040fe20006000000 */
[----:B------:R1:W-:Y:S01]  /*25a0*/  STL [R1+0xc4], R95 ;  /* 0x0000c45f01007387 */ /* 0x0003e20000100800 */
[C---:B------:R-:W-:Y:S01]  /*25b0*/  SEL R141, R209.reuse, R44, !P4 ;  /* 0x0000002cd18d7207 */ /* 0x040fe20006000000 */
[C---:B------:R-:W-:Y:S01]  /*25c0*/  VIADD R15, R20.reuse, 0xffffffde ;  /* 0xffffffde140f7836 */ /* 0x040fe20000000000 */
[C---:B------:R-:W-:Y:S01]  /*25d0*/  SEL R155, R209.reuse, R46, !P4 ;  /* 0x0000002ed19b7207 */ /* 0x040fe20006000000 */
[----:B------:R-:W-:Y:S01]  /*25e0*/  STL [R1+0xc8], R96 ;  /* 0x0000c86001007387 */ /* 0x000fe20000100800 */
[C---:B------:R-:W-:Y:S01]  /*25f0*/  SEL R185, R209.reuse, R48, !P4 ;  /* 0x00000030d1b97207 */ /* 0x040fe20006000000 */
[C---:B------:R-:W-:Y:S01]  /*2600*/  VIADD R114, R20.reuse, 0xffffffe6 ;  /* 0xffffffe614727836 */ /* 0x040fe20000000000 */
[C---:B------:R-:W-:Y:S01]  /*2610*/  SEL R201, R209.reuse, R50, !P4 ;  /* 0x00000032d1c97207 */ /* 0x040fe20006000000 */
[----:B------:R-:W-:Y:S01]  /*2620*/  STL [R1+0x48], R94 ;  /* 0x0000485e01007387 */ /* 0x000fe20000100800 */
[C---:B------:R-:W-:Y:S01]  /*2630*/  SEL R143, R209.reuse, R52, !P4 ;  /* 0x00000034d18f7207 */ /* 0x040fe20006000000 */
[----:B------:R-:W-:Y:S01]  /*2640*/  VIADD R227, R20, 0x3f ;  /* 0x0000003f14e37836 */ /* 0x000fe20000000000 */
[C---:B------:R-:W-:Y:S01]  /*2650*/  SEL R173, R209.reuse, R54, !P4 ;  /* 0x00000036d1ad7207 */ /* 0x040fe20006000000 */
[----:B------:R2:W-:Y:S01]  /*2660*/  STL [R1+0x44], R93 ;  /* 0x0000445d01007387 */ /* 0x0005e20000100800 */
[C---:B------:R-:W-:Y:S01]  /*2670*/  SEL R189, R209.reuse, R56, !P4 ;  /* 0x00000038d1bd7207 */ /* 0x040fe20006000000 */
[----:B------:R-:W-:Y:S01]  /*2680*/  IMAD R176, R176, UR9, RZ ;  /* 0x00000009b0b07c24 */ /* 0x000fe2000f8e02ff */
[C---:B------:R-:W-:Y:S01]  /*2690*/  SEL R205, R209.reuse, R58, !P4 ;  /* 0x0000003ad1cd7207 */ /* 0x040fe20006000000 */
[----:B------:R-:W-:Y:S01]  /*26a0*/  STL [R1+0x40], R92 ;  /* 0x0000405c01007387 */ /* 0x000fe20000100800 */
[C---:B------:R-:W-:Y:S01]  /*26b0*/  SEL R147, R209.reuse, R6, !P4 ;  /* 0x00000006d1937207 */ /* 0x040fe20006000000 */
[----:B------:R-:W-:Y:S01]  /*26c0*/  IMAD R6, R234, 0x18, RZ ;  /* 0x00000018ea067824 */ /* 0x000fe200078e02ff */
[C---:B------:R-:W-:Y:S01]  /*26d0*/  SEL R177, R209.reuse, R60, !P4 ;  /* 0x0000003cd1b17207 */ /* 0x040fe20006000000 */
[----:B------:R3:W-:Y:S01]  /*26e0*/  STL [R1+0x3c], R91 ;  /* 0x00003c5b01007387 */ /* 0x0007e20000100800 */
[----:B------:R-:W-:Y:S01]  /*26f0*/  SEL R193, R209, R62, !P4 ;  /* 0x0000003ed1c17207 */ /* 0x000fe20006000000 */
[----:B------:R-:W-:Y:S01]  /*2700*/  IMAD R175, R175, UR9, RZ ;  /* 0x00000009afaf7c24 */ /* 0x000fe2000f8e02ff */
[----:B------:R-:W-:Y:S01]  /*2710*/  SEL R209, R209, R64, !P4 ;  /* 0x00000040d1d17207 */ /* 0x000fe20006000000 */
[----:B------:R4:W-:Y:S01]  /*2720*/  STL [R1+0x38], R89 ;  /* 0x0000385901007387 */ /* 0x0009e20000100800 */
[----:B------:R-:W-:Y:S01]  /*2730*/  ISETP.GE.U32.AND P4, PT, R4, 0x7fffffbe, PT ;  /* 0x7fffffbe0400780c */ /* 0x000fe20003f86070 */
[----:B------:R-:W-:Y:S01]  /*2740*/  VIADD R4, R20, 0xfffffffc ;  /* 0xfffffffc14047836 */ /* 0x000fe20000000000 */
[C---:B------:R-:W-:Y:S01]  /*2750*/  IADD3 R22, P0, R96.reuse, UR6, RZ ;  /* 0x0000000660167c10 */ /* 0x040fe2000ff1e0ff */
[----:B------:R-:W-:Y:S01]  /*2760*/  STL [R1+0x34], R90 ;  /* 0x0000345a01007387 */ /* 0x000fe20000100800 */
[----:B------:R-:W-:Y:S01]  /*2770*/  IADD3 R24, P2, R96, UR6, RZ ;  /* 0x0000000660187c10 */ /* 0x000fe2000ff5e0ff */
[----:B------:R-:W-:Y:S01]  /*2780*/  IMAD R190, R174, UR9, RZ ;  /* 0x00000009aebe7c24 */ /* 0x000fe2000f8e02ff */
[----:B------:R-:W-:Y:S01]  /*2790*/  LEA.HI.X.SX32 R23, R95, UR7, 0x2, P0 ;  /* 0x000000075f177c11 */ /* 0x000fe200080f16ff */
[----:B------:R-:W-:Y:S01]  /*27a0*/  STL [R1+0x30], R88 ;  /* 0x0000305801007387 */ /* 0x000fe20000100800 */
[----:B------:R-:W-:Y:S01]  /*27b0*/  ISETP.GE.U32.AND P0, PT, R4, 0x7fffffbd, PT ;  /* 0x7fffffbd0400780c */ /* 0x000fe20003f06070 */
[----:B------:R-:W-:Y:S01]  /*27c0*/  IMAD.SHL.U32 R4, R234, 0x4, RZ ;  /* 0x00000004ea047824 */ /* 0x000fe200078e00ff */
[----:B------:R-:W-:Y:S01]  /*27d0*/  ISETP.GE.U32.AND P3, PT, R5, 0x7fffffbf, PT ;  /* 0x7fffffbf0500780c */ /* 0x000fe20003f66070 */
[----:B------:R-:W-:Y:S01]  /*27e0*/  VIADD R5, R20, 0xffffffdf ;  /* 0xffffffdf14057836 */ /* 0x000fe20000000000 */
[----:B------:R-:W-:Y:S01]  /*27f0*/  @!PT LDS RZ, [RZ] ;  /* 0x00000000fffff984 */ /* 0x000fe20000000800 */
[----:B------:R-:W-:Y:S01]  /*2800*/  @!PT LDS RZ, [RZ] ;  /* 0x00000000fffff984 */ /* 0x000fe20000000800 */
[----:B------:R-:W-:Y:S01]  /*2810*/  @!PT LDS RZ, [RZ] ;  /* 0x00000000fffff984 */ /* 0x000fe20000000800 */
[----:B------:R-:W-:Y:S01]  /*2820*/  LDGSTS.E [R224], desc[UR16][R22.64], !P1 ;  /* 0x0000000016e07fae */ /* 0x000fe2000c921850 */
[----:B------:R-:W-:Y:S01]  /*2830*/  LEA.HI.X.SX32 R25, R95, UR7, 0x2, P2 ;  /* 0x000000075f197c11 */ /* 0x000fe200090f16ff */
[----:B-1----:R-:W-:Y:S01]  /*2840*/  IMAD R95, R234, 0xc0, RZ ;  /* 0x000000c0ea5f7824 */ /* 0x002fe200078e02ff */
[-C--:B------:R-:W-:Y:S01]  /*2850*/  IADD3 R26, P1, R4, R22.reuse, RZ ;  /* 0x00000016041a7210 */ /* 0x080fe20007f3e0ff */
[----:B------:R1:W-:Y:S01]  /*2860*/  STL [R1+0x2c], R21 ;  /* 0x00002c1501007387 */ /* 0x0003e20000100800 */
[CC--:B------:R-:W-:Y:S01]  /*2870*/  LEA R28, P2, R234.reuse, R22.reuse, 0x3 ;  /* 0x00000016ea1c7211 */ /* 0x0c0fe200078418ff */
[----:B------:R-:W-:Y:S01]  /*2880*/  IMAD R159, R159, UR9, RZ ;  /* 0x000000099f9f7c24 */ /* 0x000fe2000f8e02ff */
[----:B------:R-:W-:Y:S01]  /*2890*/  ISETP.GE.U32.AND P5, PT, R5, 0x7fffffa0, PT ;  /* 0x7fffffa00500780c */ /* 0x000fe20003fa6070 */
[C---:B------:R-:W-:Y:S01]  /*28a0*/  IMAD R5, R234.reuse, 0x14, RZ ;  /* 0x00000014ea057824 */ /* 0x040fe200078e02ff */
[-C--:B------:R-:W-:Y:S01]  /*28b0*/  LEA.HI.X.SX32 R27, R234, R23.reuse, 0x2, P1 ;  /* 0x00000017ea1b7211 */ /* 0x080fe200008f16ff */
[----:B------:R5:W-:Y:S01]  /*28c0*/  STL [R1+0x28], R19 ;  /* 0x0000281301007387 */ /* 0x000be20000100800 */
[-C--:B------:R-:W-:Y:S01]  /*28d0*/  IADD3 R30, P1, R161, R22.reuse, RZ ;  /* 0x00000016a11e7210 */ /* 0x080fe20007f3e0ff */
[----:B------:R-:W-:Y:S01]  /*28e0*/  IMAD R206, R172, UR9, RZ ;  /* 0x00000009acce7c24 */ /* 0x000fe2000f8e02ff */
[-C--:B------:R-:W-:Y:S01]  /*28f0*/  LEA.HI.X.SX32 R29, R94, R23.reuse, 0x2, P2 ;  /* 0x000000175e1d7211 */ /* 0x080fe200010f16ff */
[----:B------:R-:W-:Y:S01]  /*2900*/  STL [R1+0x24], R18 ;  /* 0x0000241201007387 */ /* 0x000fe20000100800 */
[-C--:B------:R-:W-:Y:S01]  /*2910*/  LEA R32, P2, R234, R22.reuse, 0x4 ;  /* 0x00000016ea207211 */ /* 0x080fe200078420ff */
[----:B------:R-:W-:Y:S01]  /*2920*/  IMAD R179, R158, UR9, RZ ;  /* 0x000000099eb37c24 */ /* 0x000fe2000f8e02ff */
[-C--:B------:R-:W-:Y:S01]  /*2930*/  LEA.HI.X.SX32 R31, R93, R23.reuse, 0x2, P1 ;  /* 0x000000175d1f7211 */ /* 0x080fe200008f16ff */
[----:B--2---:R-:W-:Y:S01]  /*2940*/  IMAD R93, R234, 0xbc, RZ ;  /* 0x000000bcea5d7824 */ /* 0x004fe200078e02ff */
[-C--:B------:R-:W-:Y:S01]  /*2950*/  IADD3 R34, P1, R5, R22.reuse, RZ ;  /* 0x0000001605227210 */ /* 0x080fe20007f3e0ff */
[----:B------:R2:W-:Y:S01]  /*2960*/  STL [R1+0x20], R17 ;  /* 0x0000201101007387 */ /* 0x0005e20000100800 */
[-C--:B------:R-:W-:Y:S01]  /*2970*/  LEA.HI.X.SX32 R33, R4, R23.reuse, 0x2, P2 ;  /* 0x0000001704217211 */ /* 0x080fe200010f16ff */
[----:B------:R-:W-:Y:S01]  /*2980*/  IMAD R157, R140, UR9, RZ ;  /* 0x000000098c9d7c24 */ /* 0x000fe2000f8e02ff */
[-C--:B------:R-:W-:Y:S01]  /*2990*/  IADD3 R36, P2, R6, R22.reuse, RZ ;  /* 0x0000001606247210 */ /* 0x080fe20007f5e0ff */
[----:B------:R2:W-:Y:S01]  /*29a0*/  STL [R1+0x18], R16 ;  /* 0x0000181001007387 */ /* 0x0005e20000100800 */
[-C--:B------:R-:W-:Y:S01]  /*29b0*/  LEA.HI.X.SX32 R35, R92, R23.reuse, 0x2, P1 ;  /* 0x000000175c237211 */ /* 0x080fe200008f16ff */
[----:B------:R-:W-:Y:S01]  /*29c0*/  IMAD R192, R154, UR9, RZ ;  /* 0x000000099ac07c24 */ /* 0x000fe2000f8e02ff */
[-C--:B------:R-:W-:Y:S01]  /*29d0*/  IADD3 R38, P1, R160, R22.reuse, RZ ;  /* 0x00000016a0267210 */ /* 0x080fe20007f3e0ff */
[----:B------:R-:W-:Y:S01]  /*29e0*/  STL [R1+0x14], R14 ;  /* 0x0000140e01007387 */ /* 0x000fe20000100800 */
[-C--:B------:R-:W-:Y:S01]  /*29f0*/  LEA.HI.X.SX32 R37, R91, R23.reuse, 0x2, P2 ;  /* 0x000000175b257211 */ /* 0x080fe200010f16ff */
[C---:B---3--:R-:W-:Y:S01]  /*2a00*/  IMAD R91, R234.reuse, 0xb8, RZ ;  /* 0x000000b8ea5b7824 */ /* 0x048fe200078e02ff */
[CC--:B------:R-:W-:Y:S01]  /*2a10*/  LEA R40, P2, R234.reuse, R22.reuse, 0x5 ;  /* 0x00000016ea287211 */ /* 0x0c0fe200078428ff */
[----:B------:R3:W-:Y:S01]  /*2a20*/  STL [R1+0x10], R13 ;  /* 0x0000100d01007387 */ /* 0x0007e20000100800 */
[-C--:B------:R-:W-:Y:S01]  /*2a30*/  LEA.HI.X.SX32 R39, R89, R23.reuse, 0x2, P1 ;  /* 0x0000001759277211 */ /* 0x080fe200008f16ff */
[----:B----4-:R-:W-:Y:S01]  /*2a40*/  IMAD R89, R234, 0xb4, RZ ;  /* 0x000000b4ea597824 */ /* 0x010fe200078e02ff */
[-C--:B------:R-:W-:Y:S01]  /*2a50*/  IADD3 R42, P1, R7, R22.reuse, RZ ;  /* 0x00000016072a7210 */ /* 0x080fe20007f3e0ff */
[----:B------:R4:W-:Y:S01]  /*2a60*/  STL [R1+0xc], R0 ;  /* 0x00000c0001007387 */ /* 0x0009e20000100800 */
[-C--:B------:R-:W-:Y:S01]  /*2a70*/  LEA.HI.X.SX32 R41, R90, R23.reuse, 0x2, P2 ;  /* 0x000000175a297211 */ /* 0x080fe200010f16ff */
[----:B------:R-:W-:Y:S01]  /*2a80*/  IMAD R152, R152, UR9, RZ ;  /* 0x0000000998987c24 */ /* 0x000fe2000f8e02ff */
[-C--:B------:R-:W-:Y:S01]  /*2a90*/  IADD3 R44, P2, R8, R22.reuse, RZ ;  /* 0x00000016082c7210 */ /* 0x080fe20007f5e0ff */
[----:B------:R-:W-:Y:S01]  /*2aa0*/  LDGSTS.E [R224+0x4], desc[UR16][R26.64], !P3 ;  /* 0x000040001ae07fae */ /* 0x000fe2000d921850 */
[-C--:B------:R-:W-:Y:S01]  /*2ab0*/  LEA.HI.X.SX32 R43, R88, R23.reuse, 0x2, P1 ;  /* 0x00000017582b7211 */ /* 0x080fe200008f16ff */
[----:B------:R-:W-:Y:S01]  /*2ac0*/  IMAD R208, R153, UR9, RZ ;  /* 0x0000000999d07c24 */ /* 0x000fe2000f8e02ff */
[-C--:B------:R-:W-:Y:S01]  /*2ad0*/  IADD3 R46, P1, R9, R22.reuse, RZ ;  /* 0x00000016092e7210 */ /* 0x080fe20007f3e0ff */
[----:B------:R-:W-:Y:S01]  /*2ae0*/  LDGSTS.E [R224+0x8], desc[UR16][R28.64], !P4 ;  /* 0x000080001ce07fae */ /* 0x000fe2000e121850 */
[-C--:B------:R-:W-:Y:S01]  /*2af0*/  LEA.HI.X.SX32 R45, R21, R23.reuse, 0x2, P2 ;  /* 0x00000017152d7211 */ /* 0x080fe200010f16ff */
[----:B-1----:R-:W-:Y:S01]  /*2b00*/  VIADD R21, R20, 0xffffffc9 ;  /* 0xffffffc914157836 */ /* 0x002fe20000000000 */
[-C--:B------:R-:W-:Y:S01]  /*2b10*/  IADD3 R48, P2, R10, R22.reuse, RZ ;  /* 0x000000160a307210 */ /* 0x080fe20007f5e0ff */
[----:B------:R-:W-:Y:S01]  /*2b20*/  LDGSTS.E [R224+0xc], desc[UR16][R30.64], !P0 ;  /* 0x0000c0001ee07fae */ /* 0x000fe2000c121850 */
[-C--:B------:R-:W-:Y:S01]  /*2b30*/  LEA.HI.X.SX32 R47, R19, R23.reuse, 0x2, P1 ;  /* 0x00000017132f7211 */ /* 0x080fe200008f16ff */
[----:B-----5:R-:W-:Y:S01]  /*2b40*/  IMAD R19, R234, 0x54, RZ ;  /* 0x00000054ea137824 */ /* 0x020fe200078e02ff */
[-C--:B------:R-:W-:Y:S01]  /*2b50*/  IADD3 R50, P1, R11, R22.reuse, RZ ;  /* 0x000000160b327210 */ /* 0x080fe20007f3e0ff */
[----:B------:R-:W-:Y:S01]  /*2b60*/  IMAD R183, R146, UR9, RZ ;  /* 0x0000000992b77c24 */ /* 0x000fe2000f8e02ff */
[-C--:B------:R-:W-:Y:S01]  /*2b70*/  LEA.HI.X.SX32 R49, R161, R23.reuse, 0x2, P2 ;  /* 0x00000017a1317211 */ /* 0x080fe200010f16ff */
[----:B------:R-:W-:Y:S01]  /*2b80*/  IMAD R182, R141, UR9, RZ ;  /* 0x000000098db67c24 */ /* 0x000fe2000f8e02ff */
[-C--:B------:R-:W-:Y:S01]  /*2b90*/  IADD3 R52, P2, R12, R22.reuse, RZ ;  /* 0x000000160c347210 */ /* 0x080fe20007f5e0ff */
[----:B------:R-:W-:Y:S01]  /*2ba0*/  IMAD R194, R149, UR9, RZ ;  /* 0x0000000995c27c24 */ /* 0x000fe2000f8e02ff */
[-C--:B------:R-:W-:Y:S01]  /*2bb0*/  LEA.HI.X.SX32 R51, R18, R23.reuse, 0x2, P1 ;  /* 0x0000001712337211 */ /* 0x080fe200008f16ff */
[----:B------:R-:W-:Y:S01]  /*2bc0*/  IMAD R196, R144, UR9, RZ ;  /* 0x0000000990c47c24 */ /* 0x000fe2000f8e02ff */
[-C--:B------:R-:W-:Y:S01]  /*2bd0*/  LEA R54, P1, R234, R22.reuse, 0x6 ;  /* 0x00000016ea367211 */ /* 0x080fe200078230ff */
[----:B------:R-:W-:Y:S01]  /*2be0*/  IMAD R210, R148, UR9, RZ ;  /* 0x0000000994d27c24 */ /* 0x000fe2000f8e02ff */
[-C--:B------:R-:W-:Y:S01]  /*2bf0*/  LEA.HI.X.SX32 R53, R17, R23.reuse, 0x2, P2 ;  /* 0x0000001711357211 */ /* 0x080fe200010f16ff */
[----:B--2---:R-:W-:Y:S01]  /*2c00*/  IMAD R17, R234, 0x50, RZ ;  /* 0x00000050ea117824 */ /* 0x004fe200078e02ff */
[-C--:B------:R-:W-:Y:S01]  /*2c10*/  IADD3 R56, P2, R57, R22.reuse, RZ ;  /* 0x0000001639387210 */ /* 0x080fe20007f5e0ff */
[----:B------:R-:W-:Y:S01]  /*2c20*/  IMAD R158, R143, UR9, RZ ;  /* 0x000000098f9e7c24 */ /* 0x000fe2000f8e02ff */
[-C--:B------:R-:W-:Y:S01]  /*2c30*/  LEA.HI.X.SX32 R55, R16, R23.reuse, 0x2, P1 ;  /* 0x0000001710377211 */ /* 0x080fe200008f16ff */
[----:B------:R-:W-:Y:S01]  /*2c40*/  VIADD R16, R20, 0xffffffdd ;  /* 0xffffffdd14107836 */ /* 0x000fe20000000000 */
[-C--:B------:R-:W-:Y:S01]  /*2c50*/  IADD3 R58, P1, R59, R22.reuse, RZ ;  /* 0x000000163b3a7210 */ /* 0x080fe20007f3e0ff */
[----:B------:R-:W-:Y:S01]  /*2c60*/  IMAD R180, R145, UR9, RZ ;  /* 0x0000000991b47c24 */ /* 0x000fe2000f8e02ff */
[-C--:B------:R-:W-:Y:S01]  /*2c70*/  LEA.HI.X.SX32 R57, R14, R23.reuse, 0x2, P2 ;  /* 0x000000170e397211 */ /* 0x080fe200010f16ff */
[----:B------:R-:W-:Y:S01]  /*2c80*/  IMAD R172, R147, UR9, RZ ;  /* 0x0000000993ac7c24 */ /* 0x000fe2000f8e02ff */
[-C--:B------:R-:W-:Y:S01]  /*2c90*/  IADD3 R60, P2, R61, R22.reuse, RZ ;  /* 0x000000163d3c7210 */ /* 0x080fe20007f5e0ff */
[----:B------:R-:W-:Y:S01]  /*2ca0*/  IMAD R184, R155, UR9, RZ ;  /* 0x000000099bb87c24 */ /* 0x000fe2000f8e02ff */
[-C--:B------:R-:W-:Y:S01]  /*2cb0*/  LEA.HI.X.SX32 R59, R13, R23.reuse, 0x2, P1 ;  /* 0x000000170d3b7211 */ /* 0x080fe200008f16ff */
[C---:B---3--:R-:W-:Y:S01]  /*2cc0*/  IMAD R13, R234.reuse, 0x3c, RZ ;  /* 0x0000003cea0d7824 */ /* 0x048fe200078e02ff */
[-C--:B------:R-:W-:Y:S01]  /*2cd0*/  LEA R62, P1, R234, R22.reuse, 0x7 ;  /* 0x00000016ea3e7211 */ /* 0x080fe200078238ff */
[----:B------:R-:W-:Y:S01]  /*2ce0*/  IMAD R186, R173, UR9, RZ ;  /* 0x00000009adba7c24 */ /* 0x000fe2000f8e02ff */
[-C--:B------:R-:W-:Y:S01]  /*2cf0*/  LEA.HI.X.SX32 R61, R0, R23.reuse, 0x2, P2 ;  /* 0x00000017003d7211 */ /* 0x080fe200010f16ff */
[----:B----4-:R-:W-:Y:S01]  /*2d00*/  IMAD R0, R234, 0xf, RZ ;  /* 0x0000000fea007824 */ /* 0x010fe200078e02ff */
[-C--:B------:R-:W-:Y:S01]  /*2d10*/  IADD3 R64, P2, R65, R22.reuse, RZ ;  /* 0x0000001641407210 */ /* 0x080fe20007f5e0ff */
[----:B------:R-:W-:Y:S01]  /*2d20*/  IMAD R188, R177, UR9, RZ ;  /* 0x00000009b1bc7c24 */ /* 0x000fe2000f8e02ff */
[-C--:B------:R-:W-:Y:S01]  /*2d30*/  LEA.HI.X.SX32 R63, R250, R23.reuse, 0x2, P1 ;  /* 0x00000017fa3f7211 */ /* 0x080fe200008f16ff */
[----:B------:R-:W-:Y:S01]  /*2d40*/  IMAD R200, R185, UR9, RZ ;  /* 0x00000009b9c87c24 */ /* 0x000fe2000f8e02ff */
        /* <DEDUP_REMOVED lines=17> */
[----:B------:R-:W-:Y:S01]  /*2e60*/  IMAD R231, R209, UR9, RZ ;  /* 0x00000009d1e77c24 */ /* 0x000fe2000f8e02ff */
[----:B------:R-:W-:Y:S01]  /*2e70*/  LEA.HI.X.SX32 R73, R246, R23, 0x2, P2 ;  /* 0x00000017f6497211 */ /* 0x000fe200010f16ff */
[----:B------:R-:W-:Y:S01]  /*2e80*/  VIADD R215, R20, 0xffffffbf ;  /* 0xffffffbf14d77836 */ /* 0x000fe20000000000 */
[----:B------:R-:W-:-:S02]  /*2e90*/  IADD3 R76, P2, R77, R22, RZ ;  /* 0x000000164d4c7210 */ /* 0x000fc40007f5e0ff */
[-C--:B------:R-:W-:Y:S02]  /*2ea0*/  LEA.HI.X.SX32 R75, R245, R23.reuse, 0x2, P1 ;  /* 0x00000017f54b7211 */ /* 0x080fe400008f16ff */
[-C--:B------:R-:W-:Y:S02]  /*2eb0*/  IADD3 R78, P1, R79, R22.reuse, RZ ;  /* 0x000000164f4e7210 */ /* 0x080fe40007f3e0ff */
[-C--:B------:R-:W-:Y:S02]  /*2ec0*/  LEA.HI.X.SX32 R77, R244, R23.reuse, 0x2, P2 ;  /* 0x00000017f44d7211 */ /* 0x080fe400010f16ff */
[-C--:B------:R-:W-:Y:S02]  /*2ed0*/  IADD3 R80, P2, R81, R22.reuse, RZ ;  /* 0x0000001651507210 */ /* 0x080fe40007f5e0ff */
[----:B------:R-:W-:Y:S02]  /*2ee0*/  LEA.HI.X.SX32 R79, R8, R23, 0x2, P1 ;  /* 0x00000017084f7211 */ /* 0x000fe400008f16ff */
        /* <DEDUP_REMOVED lines=20> */
[----:B------:R-:W-:Y:S02]  /*3030*/  IADD3 R102, P1, R13, R22, RZ ;  /* 0x000000160d667210 */ /* 0x000fe40007f3e0ff */
[-C--:B------:R-:W-:Y:S02]  /*3040*/  LEA.HI.X.SX32 R101, R171, R23.reuse, 0x2, P2 ;  /* 0x00000017ab657211 */ /* 0x080fe400010f16ff */
[----:B------:R-:W-:Y:S01]  /*3050*/  IADD3 R14, P2, R17, R24, RZ ;  /* 0x00000018110e7210 */ /* 0x000fe20007f5e0ff */
[----:B------:R-:W-:Y:S01]  /*3060*/  VIADD R17, R20, 0xffffffdc ;  /* 0xffffffdc14117836 */ /* 0x000fe20000000000 */
[----:B------:R-:W-:Y:S02]  /*3070*/  LEA.HI.X.SX32 R103, R0, R23, 0x2, P1 ;  /* 0x0000001700677211 */ /* 0x000fe400008f16ff */
[----:B------:R-:W-:-:S02]  /*3080*/  ISETP.GE.U32.AND P1, PT, R15, 0x7fffff9f, PT ;  /* 0x7fffff9f0f00780c */ /* 0x000fc40003f26070 */
[----:B------:R-:W-:Y:S02]  /*3090*/  LEA.HI.X.SX32 R15, R5, R25, 0x2, P2 ;  /* 0x00000019050f7211 */ /* 0x000fe400010f16ff */
[----:B------:R-:W-:Y:S01]  /*30a0*/  ISETP.GE.U32.AND P2, PT, R16, 0x7fffff9e, PT ;  /* 0x7fffff9e1000780c */ /* 0x000fe20003f46070 */
[C---:B------:R-:W-:Y:S01]  /*30b0*/  VIADD R16, R20.reuse, 0xfffffffb ;  /* 0xfffffffb14107836 */ /* 0x040fe20000000000 */
[----:B------:R-:W-:Y:S01]  /*30c0*/  ISETP.GE.U32.AND P3, PT, R17, 0x7fffff9d, PT ;  /* 0x7fffff9d1100780c */ /* 0x000fe20003f66070 */
[----:B------:R-:W-:Y:S01]  /*30d0*/  VIADD R17, R20, 0xfffffffa ;  /* 0xfffffffa14117836 */ /* 0x000fe20000000000 */
[----:B-1----:R-:W-:Y:S02]  /*30e0*/  LOP3.LUT R0, R3, 0x10, RZ, 0x3c, !PT ;  /* 0x0000001003007812 */ /* 0x002fe400078e3cff */
[----:B------:R-:W-:Y:S01]  /*30f0*/  ISETP.GE.U32.AND P4, PT, R16, 0x7fffffbc, PT ;  /* 0x7fffffbc1000780c */ /* 0x000fe20003f86070 */
[C---:B------:R-:W-:Y:S01]  /*3100*/  VIADD R16, R20.reuse, 0xfffffff9 ;  /* 0xfffffff914107836 */ /* 0x040fe20000000000 */
[----:B------:R-:W-:Y:S01]  /*3110*/  ISETP.GE.U32.AND P0, PT, R17, 0x7fffffbb, PT ;  /* 0x7fffffbb1100780c */ /* 0x000fe20003f06070 */
[----:B------:R-:W-:Y:S01]  /*3120*/  LDGSTS.E [R224+0x4004], desc[UR16][R64.64], !P1 ;  /* 0x0400400040e07fae */ /* 0x000fe2000c921850 */
[----:B------:R-:W-:Y:S01]  /*3130*/  VIADD R17, R20, 0xfffffff8 ;  /* 0xfffffff814117836 */ /* 0x000fe20000000000 */
[----:B------:R-:W-:Y:S01]  /*3140*/  IADD3 R136, P6, R137, R22, RZ ;  /* 0x0000001689887210 */ /* 0x000fe20007fde0ff */
[----:B------:R-:W-:Y:S01]  /*3150*/  VIADD R223, R0, UR8 ;  /* 0x0000000800df7c36 */ /* 0x000fe20008000000 */
[----:B------:R-:W-:Y:S01]  /*3160*/  ISETP.GE.U32.AND P5, PT, R16, 0x7fffffba, PT ;  /* 0x7fffffba1000780c */ /* 0x000fe20003fa6070 */
[C---:B------:R-:W-:Y:S01]  /*3170*/  VIADD R16, R20.reuse, 0xffffffdb ;  /* 0xffffffdb14107836 */ /* 0x040fe20000000000 */
[----:B------:R-:W-:Y:S01]  /*3180*/  LDGSTS.E [R224+0x4008], desc[UR16][R66.64], !P2 ;  /* 0x0400800042e07fae */ /* 0x000fe2000d121850 */
[----:B------:R-:W-:Y:S01]  /*3190*/  ISETP.GE.U32.AND P1, PT, R17, 0x7fffffb9, PT ;  /* 0x7fffffb91100780c */ /* 0x000fe20003f26070 */
[----:B------:R-:W-:Y:S01]  /*31a0*/  VIADD R17, R20, 0xffffffd8 ;  /* 0xffffffd814117836 */ /* 0x000fe20000000000 */
[C---:B------:R-:W-:Y:S01]  /*31b0*/  LOP3.LUT R0, R3.reuse, 0x20, RZ, 0x3c, !PT ;  /* 0x0000002003007812 */ /* 0x040fe200078e3cff */
[----:B------:R-:W-:Y:S01]  /*31c0*/  LDGSTS.E [R224+0x400c], desc[UR16][R68.64], !P3 ;  /* 0x0400c00044e07fae */ /* 0x000fe2000d921850 */
[----:B------:R-:W-:Y:S01]  /*31d0*/  ISETP.GE.U32.AND P2, PT, R16, 0x7fffff9c, PT ;  /* 0x7fffff9c1000780c */ /* 0x000fe20003f46070 */
[----:B------:R-:W-:Y:S01]  /*31e0*/  VIADD R16, R20, 0xffffffda ;  /* 0xffffffda14107836 */ /* 0x000fe20000000000 */
[----:B------:R-:W-:Y:S01]  /*31f0*/  LEA.HI.X.SX32 R137, R162, R23, 0x2, P6 ;  /* 0x00000017a2897211 */ /* 0x000fe200030f16ff */
[----:B------:R-:W-:Y:S01]  /*3200*/  LDGSTS.E [R223], desc[UR16][R32.64], !P4 ;  /* 0x0000000020df7fae */ /* 0x000fe2000e121850 */
[----:B------:R-:W-:Y:S01]  /*3210*/  VIADD R222, R0, UR8 ;  /* 0x0000000800de7c36 */ /* 0x000fe20008000000 */
[----:B------:R-:W-:-:S02]  /*3220*/  LOP3.LUT R0, R3, 0x30, RZ, 0x3c, !PT ;  /* 0x0000003003007812 */ /* 0x000fc400078e3cff */
[----:B------:R-:W-:Y:S01]  /*3230*/  ISETP.GE.U32.AND P3, PT, R16, 0x7fffff9b, PT ;  /* 0x7fffff9b1000780c */ /* 0x000fe20003f66070 */
[C---:B------:R-:W-:Y:S01]  /*3240*/  VIADD R16, R20.reuse, 0xffffffd9 ;  /* 0xffffffd914107836 */ /* 0x040fe20000000000 */
[----:B------:R-:W-:Y:S01]  /*3250*/  LDGSTS.E [R223+0x4], desc[UR16][R34.64], !P0 ;  /* 0x0000400022df7fae */ /* 0x000fe2000c121850 */
[----:B------:R-:W-:Y:S01]  /*3260*/  ISETP.GE.U32.AND P0, PT, R17, 0x7fffff99, PT ;  /* 0x7fffff991100780c */ /* 0x000fe20003f06070 */
[----:B------:R-:W-:Y:S02]  /*3270*/  VIADD R17, R20, 0xfffffff6 ;  /* 0xfffffff614117836 */ /* 0x000fe40000000000 */
[----:B------:R-:W-:Y:S01]  /*3280*/  ISETP.GE.U32.AND P4, PT, R16, 0x7fffff9a, PT ;  /* 0x7fffff9a1000780c */ /* 0x000fe20003f86070 */
[----:B------:R-:W-:Y:S01]  /*3290*/  VIADD R16, R20, 0xfffffff7 ;  /* 0xfffffff714107836 */ /* 0x000fe20000000000 */
[----:B------:R-:W-:Y:S01]  /*32a0*/  LDGSTS.E [R223+0x8], desc[UR16][R36.64], !P5 ;  /* 0x0000800024df7fae */ /* 0x000fe2000e921850 */
[----:B------:R-:W-:Y:S01]  /*32b0*/  VIADD R221, R0, UR8 ;  /* 0x0000000800dd7c36 */ /* 0x000fe20008000000 */
[----:B------:R-:W-:-:S02]  /*32c0*/  LOP3.LUT R0, R3, 0x40, RZ, 0x3c, !PT ;  /* 0x0000004003007812 */ /* 0x000fc400078e3cff */
[----:B------:R-:W-:Y:S01]  /*32d0*/  ISETP.GE.U32.AND P5, PT, R16, 0x7fffffb8, PT ;  /* 0x7fffffb81000780c */ /* 0x000fe20003fa6070 */
[C---:B------:R-:W-:Y:S01]  /*32e0*/  VIADD R16, R20.reuse, 0xfffffff5 ;  /* 0xfffffff514107836 */ /* 0x040fe20000000000 */
[----:B------:R-:W-:Y:S01]  /*32f0*/  LDGSTS.E [R223+0xc], desc[UR16][R38.64], !P1 ;  /* 0x0000c00026df7fae */ /* 0x000fe2000c921850 */
[----:B------:R-:W-:Y:S01]  /*3300*/  ISETP.GE.U32.AND P1, PT, R17, 0x7fffffb7, PT ;  /* 0x7fffffb71100780c */ /* 0x000fe20003f26070 */
[----:B------:R-:W-:Y:S02]  /*3310*/  VIADD R17, R20, 0xfffffff4 ;  /* 0xfffffff414117836 */ /* 0x000fe40000000000 */
[----:B------:R-:W-:Y:S01]  /*3320*/  LDGSTS.E [R223+0x4000], desc[UR16][R70.64], !P2 ;  /* 0x0400000046df7fae */ /* 0x000fe2000d121850 */
[----:B------:R-:W-:Y:S01]  /*3330*/  ISETP.GE.U32.AND P2, PT, R16, 0x7fffffb6, PT ;  /* 0x7fffffb61000780c */ /* 0x000fe20003f46070 */
[C---:B------:R-:W-:Y:S02]  /*3340*/  VIADD R16, R20.reuse, 0xffffffd7 ;  /* 0xffffffd714107836 */ /* 0x040fe40000000000 */
[----:B------:R-:W-:Y:S01]  /*3350*/  LDGSTS.E [R223+0x4004], desc[UR16][R72.64], !P3 ;  /* 0x0400400048df7fae */ /* 0x000fe2000d921850 */
[----:B------:R-:W-:Y:S01]  /*3360*/  ISETP.GE.U32.AND P3, PT, R17, 0x7fffffb5, PT ;  /* 0x7fffffb51100780c */ /* 0x000fe20003f66070 */
[----:B------:R-:W-:-:S02]  /*3370*/  VIADD R17, R20, 0xffffffd4 ;  /* 0xffffffd414117836 */ /* 0x000fc40000000000 */
[----:B------:R-:W-:Y:S01]  /*3380*/  LDGSTS.E [R223+0x4008], desc[UR16][R74.64], !P4 ;  /* 0x040080004adf7fae */ /* 0x000fe2000e121850 */
[----:B------:R-:W-:Y:S01]  /*3390*/  ISETP.GE.U32.AND P4, PT, R16, 0x7fffff98, PT ;  /* 0x7fffff981000780c */ /* 0x000fe20003f86070 */
[----:B------:R-:W-:Y:S02]  /*33a0*/  VIADD R16, R20, 0xffffffd6 ;  /* 0xffffffd614107836 */ /* 0x000fe40000000000 */
[----:B------:R-:W-:Y:S01]  /*33b0*/  LDGSTS.E [R223+0x400c], desc[UR16][R76.64], !P0 ;  /* 0x0400c0004cdf7fae */ /* 0x000fe2000c121850 */
[----:B------:R-:W-:Y:S01]  /*33c0*/  VIADD R220, R0, UR8 ;  /* 0x0000000800dc7c36 */ /* 0x000fe20008000000 */
[C---:B------:R-:W-:Y:S02]  /*33d0*/  LOP3.LUT R0, R3.reuse, 0x50, RZ, 0x3c, !PT ;  /* 0x0000005003007812 */ /* 0x040fe400078e3cff */
[----:B------:R-:W-:Y:S01]  /*33e0*/  ISETP.GE.U32.AND P0, PT, R16, 0x7fffff97, PT ;  /* 0x7fffff971000780c */ /* 0x000fe20003f06070 */
[----:B------:R-:W-:Y:S01]  /*33f0*/  VIADD R16, R20, 0xffffffd5 ;  /* 0xffffffd514107836 */ /* 0x000fe20000000000 */
        /* <DEDUP_REMOVED lines=16> */
[C---:B------:R-:W-:Y:S02]  /*3500*/  VIADD R16, R20.reuse, 0xffffffd3 ;  /* 0xffffffd314107836 */ /* 0x040fe40000000000 */
[----:B------:R-:W-:Y:S01]  /*3510*/  LDGSTS.E [R222+0x4004], desc[UR16][R80.64], !P0 ;  /* 0x0400400050de7fae */ /* 0x000fe2000c121850 */
[----:B------:R-:W-:Y:S01]  /*3520*/  ISETP.GE.U32.AND P0, PT, R17, 0x7fffffb1, PT ;  /* 0x7fffffb11100780c */ /* 0x000fe20003f06070 */
[----:B------:R-:W-:Y:S02]  /*3530*/  VIADD R17, R20, 0xffffffd0 ;  /* 0xffffffd014117836 */ /* 0x000fe40000000000 */
[----:B------:R-:W-:Y:S01]  /*3540*/  LDGSTS.E [R222+0x4008], desc[UR16][R82.64], !P5 ;  /* 0x0400800052de7fae */ /* 0x000fe2000e921850 */
[----:B------:R-:W-:Y:S01]  /*3550*/  ISETP.GE.U32.AND P5, PT, R16, 0x7fffff94, PT ;  /* 0x7fffff941000780c */ /* 0x000fe20003fa6070 */
[----:B------:R-:W-:-:S02]  /*3560*/  VIADD R16, R20, 0xffffffd2 ;  /* 0xffffffd214107836 */ /* 0x000fc40000000000 */
[----:B------:R-:W-:Y:S01]  /*3570*/  LDGSTS.E [R222+0x400c], desc[UR16][R84.64], !P1 ;  /* 0x0400c00054de7fae */ /* 0x000fe2000c921850 */
[----:B------:R-:W-:Y:S02]  /*3580*/  VIADD R219, R0, UR8 ;  /* 0x0000000800db7c36 */ /* 0x000fe40008000000 */
[----:B------:R-:W-:Y:S01]  /*3590*/  ISETP.GE.U32.AND P1, PT, R16, 0x7fffff93, PT ;  /* 0x7fffff931000780c */ /* 0x000fe20003f26070 */
[----:B------:R-:W-:Y:S01]  /*35a0*/  VIADD R16, R20, 0xffffffd1 ;  /* 0xffffffd114107836 */ /* 0x000fe20000000000 */
[----:B------:R-:W-:Y:S01]  /*35b0*/  LDGSTS.E [R221], desc[UR16][R48.64], !P2 ;  /* 0x0000000030dd7fae */ /* 0x000fe2000d121850 */
[----:B------:R-:W-:-:S03]  /*35c0*/  IMAD R0, R234, 0x1d, RZ ;  /* 0x0000001dea007824 */ /* 0x000fc600078e02ff */
        /* <DEDUP_REMOVED lines=20> */
[----:B------:R-:W-:Y:S03]  /*3710*/  LDGSTS.E [R221+0x400c], desc[UR16][R92.64], !P3 ;  /* 0x0400c0005cdd7fae */ /* 0x000fe6000d921850 */
[----:B------:R-:W-:Y:S01]  /*3720*/  ISETP.GE.U32.AND P3, PT, R16, 0x7fffff8f, PT ;  /* 0x7fffff8f1000780c */ /* 0x000fe20003f66070 */
[----:B------:R-:W-:Y:S01]  /*3730*/  LDGSTS.E [R220], desc[UR16][R54.64], !P4 ;  /* 0x0000000036dc7fae */ /* 0x000fe2000e121850 */
[----:B------:R-:W-:Y:S01]  /*3740*/  ISETP.GE.U32.AND P4, PT, R17, 0x7fffff8e, PT ;  /* 0x7fffff8e1100780c */ /* 0x000fe20003f86070 */
[C---:B------:R-:W-:Y:S02]  /*3750*/  VIADD R16, R20.reuse, 0xffffffcc ;  /* 0xffffffcc14107836 */ /* 0x040fe40000000000 */
[----:B------:R-:W-:Y:S01]  /*3760*/  VIADD R17, R20, 0xffffffeb ;  /* 0xffffffeb14117836 */ /* 0x000fe20000000000 */
[----:B------:R-:W-:Y:S02]  /*3770*/  LDGSTS.E [R220+0x4], desc[UR16][R56.64], !P0 ;  /* 0x0000400038dc7fae */ /* 0x000fe4000c121850 */
[----:B------:R-:W-:Y:S01]  /*3780*/  ISETP.GE.U32.AND P0, PT, R16, 0x7fffff8d, PT ;  /* 0x7fffff8d1000780c */ /* 0x000fe20003f06070 */
[C---:B------:R-:W-:Y:S01]  /*3790*/  VIADD R16, R20.reuse, 0xffffffea ;  /* 0xffffffea14107836 */ /* 0x040fe20000000000 */
        /* <DEDUP_REMOVED lines=14> */
[----:B------:R-:W-:Y:S01]  /*3880*/  LDGSTS.E [R220+0x400c], desc[UR16][R100.64], !P0 ;  /* 0x0400c00064dc7fae */ /* 0x000fe2000c121850 */
[-C--:B------:R-:W-:Y:S01]  /*3890*/  IADD3 R18, P0, R19, R24.reuse, RZ ;  /* 0x0000001813127210 */ /* 0x080fe20007f1e0ff */
[----:B------:R-:W-:Y:S02]  /*38a0*/  IMAD R16, R234, 0x17, RZ ;  /* 0x00000017ea107824 */ /* 0x000fe400078e02ff */
[----:B------:R1:W-:Y:S01]  /*38b0*/  LDGSTS.E [R218], desc[UR16][R14.64], !P5 ;  /* 0x000000000eda7fae */ /* 0x0003e2000e921850 */
[----:B------:R-:W-:-:S03]  /*38c0*/  IADD3 R104, P5, R105, R24, RZ ;  /* 0x0000001869687210 */ /* 0x000fc60007fbe0ff */
[----:B------:R4:W-:Y:S04]  /*38d0*/  STL [R1], R0 ;  /* 0x0000000001007387 */ /* 0x0009e80000100800 */
[----:B------:R-:W-:Y:S01]  /*38e0*/  STL [R1+0xbc], R176 ;  /* 0x0000bcb001007387 */ /* 0x000fe20000100800 */
[----:B-1----:R-:W-:-:S03]  /*38f0*/  IMAD R15, R234, 0x16, RZ ;  /* 0x00000016ea0f7824 */ /* 0x002fc600078e02ff */
[----:B------:R-:W-:Y:S01]  /*3900*/  STL [R1+0xb8], R175 ;  /* 0x0000b8af01007387 */ /* 0x000fe20000100800 */
[----:B------:R-:W-:Y:S01]  /*3910*/  IMAD R14, R234, 0x15, RZ ;  /* 0x00000015ea0e7824 */ /* 0x000fe200078e02ff */
[-C--:B------:R-:W-:Y:S02]  /*3920*/  LEA.HI.X.SX32 R105, R15, R25.reuse, 0x2, P5 ;  /* 0x000000190f697211 */ /* 0x080fe400028f16ff */
[----:B------:R-:W-:Y:S02]  /*3930*/  STL [R1+0xb4], R190 ;  /* 0x0000b4be01007387 */ /* 0x000fe40000100800 */
[-C--:B------:R-:W-:Y:S02]  /*3940*/  LEA.HI.X.SX32 R19, R14, R25.reuse, 0x2, P0 ;  /* 0x000000190e137211 */ /* 0x080fe400000f16ff */
[----:B------:R-:W-:Y:S01]  /*3950*/  ISETP.GE.U32.AND P5, PT, R17, 0x7fffff8b, PT ;  /* 0x7fffff8b1100780c */ /* 0x000fe20003fa6070 */
[----:B------:R-:W-:Y:S01]  /*3960*/  VIADD R17, R20, 0xffffffc8 ;  /* 0xffffffc814117836 */ /* 0x000fe20000000000 */
[----:B------:R-:W-:Y:S01]  /*3970*/  IADD3 R106, P0, R107, R24, RZ ;  /* 0x000000186b6a7210 */ /* 0x000fe20007f1e0ff */
[----:B------:R1:W-:Y:S03]  /*3980*/  LDGSTS.E [R218+0x4], desc[UR16][R18.64], !P1 ;  /* 0x0000400012da7fae */ /* 0x0003e6000c921850 */
[----:B------:R-:W-:Y:S01]  /*3990*/  ISETP.GE.U32.AND P1, PT, R17, 0x7fffff89, PT ;  /* 0x7fffff891100780c */ /* 0x000fe20003f26070 */
[----:B------:R-:W-:Y:S01]  /*39a0*/  IMAD R17, R234, 0xd0, RZ ;  /* 0x000000d0ea117824 */ /* 0x000fe200078e02ff */
[----:B------:R-:W-:Y:S01]  /*39b0*/  LEA.HI.X.SX32 R107, R16, R25, 0x2, P0 ;  /* 0x00000019106b7211 */ /* 0x000fe200000f16ff */
[----:B------:R5:W-:Y:S01]  /*39c0*/  LDGSTS.E [R218+0x8], desc[UR16][R104.64], !P2 ;  /* 0x0000800068da7fae */ /* 0x000be2000d121850 */
[----:B------:R-:W-:Y:S01]  /*39d0*/  ISETP.GE.U32.AND P0, PT, R21, 0x7fffff8a, PT ;  /* 0x7fffff8a1500780c */ /* 0x000fe20003f06070 */
[----:B------:R-:W-:-:S02]  /*39e0*/  VIADD R21, R20, 0xffffffe7 ;  /* 0xffffffe714157836 */ /* 0x000fc40000000000 */
[----:B------:R2:W-:Y:S01]  /*39f0*/  LDGSTS.E [R218+0xc], desc[UR16][R106.64], !P3 ;  /* 0x0000c0006ada7fae */ /* 0x0005e2000d921850 */
[----:B-1----:R-:W-:-:S03]  /*3a00*/  IMAD R19, R234, 0xdc, RZ ;  /* 0x000000dcea137824 */ /* 0x002fc600078e02ff */
[----:B------:R-:W-:Y:S01]  /*3a10*/  STL [R1+0xac], R159 ;  /* 0x0000ac9f01007387 */ /* 0x000fe20000100800 */
[-C--:B-----5:R-:W-:Y:S01]  /*3a20*/  IADD3 R104, P2, R17, R22.reuse, RZ ;  /* 0x0000001611687210 */ /* 0x0a0fe20007f5e0ff */
[----:B------:R-:W-:Y:S02]  /*3a30*/  IMAD R17, R234, 0x19, RZ ;  /* 0x00000019ea117824 */ /* 0x000fe400078e02ff */
[----:B------:R-:W-:Y:S01]  /*3a40*/  STL [R1+0xb0], R206 ;  /* 0x0000b0ce01007387 */ /* 0x000fe20000100800 */
[-C--:B--2---:R-:W-:Y:S02]  /*3a50*/  IADD3 R106, P3, R109, R22.reuse, RZ ;  /* 0x000000166d6a7210 */ /* 0x084fe40007f7e0ff */
[-C--:B------:R-:W-:Y:S01]  /*3a60*/  LEA.HI.X.SX32 R105, R11, R23.reuse, 0x2, P2 ;  /* 0x000000170b697211 */ /* 0x080fe200010f16ff */
[----:B------:R-:W-:Y:S01]  /*3a70*/  STL [R1+0xa8], R179 ;  /* 0x0000a8b301007387 */ /* 0x000fe20000100800 */
[-C--:B------:R-:W-:Y:S02]  /*3a80*/  IADD3 R108, P2, R111, R22.reuse, RZ ;  /* 0x000000166f6c7210 */ /* 0x080fe40007f5e0ff */
[----:B------:R-:W-:Y:S01]  /*3a90*/  LEA.HI.X.SX32 R107, R170, R23, 0x2, P3 ;  /* 0x00000017aa6b7211 */ /* 0x000fe200018f16ff */
[----:B------:R-:W-:Y:S01]  /*3aa0*/  LDGSTS.E [R218+0x4000], desc[UR16][R104.64], !P4 ;  /* 0x0400000068da7fae */ /* 0x000fe2000e121850 */
[----:B------:R-:W-:-:S02]  /*3ab0*/  IADD3 R110, P3, R19, R22, RZ ;  /* 0x00000016136e7210 */ /* 0x000fc40007f7e0ff */
[-C--:B------:R-:W-:Y:S01]  /*3ac0*/  LEA.HI.X.SX32 R109, R169, R23.reuse, 0x2, P2 ;  /* 0x00000017a96d7211 */ /* 0x080fe200010f16ff */
[----:B------:R-:W-:Y:S01]  /*3ad0*/  LDGSTS.E [R218+0x4004], desc[UR16][R106.64], !P5 ;  /* 0x040040006ada7fae */ /* 0x000fe2000e921850 */
[-C--:B------:R-:W-:Y:S02]  /*3ae0*/  IADD3 R18, P2, R113, R24.reuse, RZ ;  /* 0x0000001871127210 */ /* 0x080fe40007f5e0ff */
[----:B------:R-:W-:Y:S01]  /*3af0*/  LEA.HI.X.SX32 R111, R168, R23, 0x2, P3 ;  /* 0x00000017a86f7211 */ /* 0x000fe200018f16ff */
[----:B------:R-:W-:Y:S01]  /*3b00*/  LDGSTS.E [R218+0x4008], desc[UR16][R108.64], !P0 ;  /* 0x040080006cda7fae */ /* 0x000fe2000c121850 */
[----:B------:R-:W-:Y:S01]  /*3b10*/  IADD3 R112, P3, R115, R24, RZ ;  /* 0x0000001873707210 */ /* 0x000fe20007f7e0ff */
[----:B------:R-:W-:Y:S01]  /*3b20*/  IMAD R115, R234, 0x68, RZ ;  /* 0x00000068ea737824 */ /* 0x000fe200078e02ff */
[-C--:B------:R-:W-:Y:S01]  /*3b30*/  LEA.HI.X.SX32 R19, R6, R25.reuse, 0x2, P2 ;  /* 0x0000001906137211 */ /* 0x080fe200010f16ff */
[----:B------:R-:W-:Y:S01]  /*3b40*/  LDGSTS.E [R218+0x400c], desc[UR16][R110.64], !P1 ;  /* 0x0400c0006eda7fae */ /* 0x000fe2000c921850 */
[----:B------:R-:W-:Y:S01]  /*3b50*/  ISETP.GE.U32.AND P2, PT, R21, 0x7fffffa8, PT ;  /* 0x7fffffa81500780c */ /* 0x000fe20003f46070 */
[----:B------:R-:W-:Y:S01]  /*3b60*/  VIADD R21, R20, 0xffffffe5 ;  /* 0xffffffe514157836 */ /* 0x000fe20000000000 */
[----:B------:R-:W-:Y:S01]  /*3b70*/  LEA.HI.X.SX32 R113, R17, R25, 0x2, P3 ;  /* 0x0000001911717211 */ /* 0x000fe200018f16ff */
[----:B------:R-:W-:Y:S01]  /*3b80*/  STL [R1+0xa4], R192 ;  /* 0x0000a4c001007387 */ /* 0x000fe20000100800 */
[----:B------:R-:W-:Y:S01]  /*3b90*/  ISETP.GE.U32.AND P3, PT, R114, 0x7fffffa7, PT ;  /* 0x7fffffa77200780c */ /* 0x000fe20003f66070 */
[C---:B------:R-:W-:Y:S01]  /*3ba0*/  VIADD R114, R20.reuse, 0xffffffe4 ;  /* 0xffffffe414727836 */ /* 0x040fe20000000000 */
[----:B------:R-:W-:Y:S01]  /*3bb0*/  ISETP.GE.U32.AND P4, PT, R21, 0x7fffffa6, PT ;  /* 0x7fffffa61500780c */ /* 0x000fe20003f86070 */
[----:B------:R-:W-:Y:S01]  /*3bc0*/  VIADD R21, R20, 0xffffffc7 ;  /* 0xffffffc714157836 */ /* 0x000fe20000000000 */
[----:B------:R1:W-:Y:S02]  /*3bd0*/  STL [R1+0x9c], R152 ;  /* 0x00009c9801007387 */ /* 0x0003e40000100800 */
[----:B------:R-:W-:-:S02]  /*3be0*/  ISETP.GE.U32.AND P5, PT, R114, 0x7fffffa5, PT ;  /* 0x7fffffa57200780c */ /* 0x000fc40003fa6070 */
[----:B------:R-:W-:Y:S01]  /*3bf0*/  ISETP.GE.U32.AND P0, PT, R21, 0x7fffff88, PT ;  /* 0x7fffff881500780c */ /* 0x000fe20003f06070 */
[----:B------:R2:W-:Y:S01]  /*3c00*/  LDGSTS.E [R219], desc[UR16][R18.64], !P2 ;  /* 0x0000000012db7fae */ /* 0x0005e2000d121850 */
[----:B------:R-:W-:-:S03]  /*3c10*/  VIADD R21, R20, 0xffffffc6 ;  /* 0xffffffc614157836 */ /* 0x000fc60000000000 */
[----:B------:R5:W-:Y:S01]  /*3c20*/  LDGSTS.E [R219+0x4], desc[UR16][R112.64], !P3 ;  /* 0x0000400070db7fae */ /* 0x000be2000d921850 */
[-C--:B------:R-:W-:Y:S02]  /*3c30*/  IADD3 R114, P3, R117, R22.reuse, RZ ;  /* 0x0000001675727210 */ /* 0x080fe40007f7e0ff */
[----:B------:R-:W-:Y:S01]  /*3c40*/  ISETP.GE.U32.AND P1, PT, R21, 0x7fffff87, PT ;  /* 0x7fffff871500780c */ /* 0x000fe20003f26070 */
[----:B------:R-:W-:Y:S01]  /*3c50*/  VIADD R21, R20, 0xffffffc5 ;  /* 0xffffffc514157836 */ /* 0x000fe20000000000 */
[----:B------:R-:W-:Y:S01]  /*3c60*/  STL [R1+0xa0], R208 ;  /* 0x0000a0d001007387 */ /* 0x000fe20000100800 */
[----:B--2---:R-:W-:Y:S02]  /*3c70*/  IMAD R19, R234, 0x78, RZ ;  /* 0x00000078ea137824 */ /* 0x004fe400078e02ff */
[----:B------:R-:W-:Y:S01]  /*3c80*/  VIADD R18, R20, 0xffffffc4 ;  /* 0xffffffc414127836 */ /* 0x000fe20000000000 */
[----:B-----5:R-:W-:Y:S02]  /*3c90*/  IADD3 R112, P2, R115, R22, RZ ;  /* 0x0000001673707210 */ /* 0x020fe40007f5e0ff */
[----:B------:R-:W-:-:S02]  /*3ca0*/  LEA.HI.X.SX32 R115, R118, R23, 0x2, P3 ;  /* 0x0000001776737211 */ /* 0x000fc400018f16ff */
[-C--:B------:R-:W-:Y:S02]  /*3cb0*/  LEA.HI.X.SX32 R113, R116, R23.reuse, 0x2, P2 ;  /* 0x0000001774717211 */ /* 0x080fe400010f16ff */
[-C--:B------:R-:W-:Y:S02]  /*3cc0*/  IADD3 R116, P2, R119, R22.reuse, RZ ;  /* 0x0000001677747210 */ /* 0x080fe40007f5e0ff */
[-C--:B---3--:R-:W-:Y:S01]  /*3cd0*/  IADD3 R118, P3, R121, R22.reuse, RZ ;  /* 0x0000001679767210 */ /* 0x088fe20007f7e0ff */
[----:B------:R-:W-:Y:S01]  /*3ce0*/  LDGSTS.E [R219+0x8], desc[UR16][R112.64], !P4 ;  /* 0x0000800070db7fae */ /* 0x000fe2000e121850 */
[-C--:B------:R-:W-:Y:S02]  /*3cf0*/  LEA.HI.X.SX32 R117, R160, R23.reuse, 0x2, P2 ;  /* 0x00000017a0757211 */ /* 0x080fe400010f16ff */
[----:B------:R-:W-:Y:S01]  /*3d00*/  IADD3 R120, P2, R19, R22, RZ ;  /* 0x0000001613787210 */ /* 0x000fe20007f5e0ff */
[----:B------:R-:W-:Y:S01]  /*3d10*/  VIADD R19, R20, 0xffffffe3 ;  /* 0xffffffe314137836 */ /* 0x000fe20000000000 */
[-C--:B------:R-:W-:Y:S01]  /*3d20*/  LEA.HI.X.SX32 R119, R0, R23.reuse, 0x2, P3 ;  /* 0x0000001700777211 */ /* 0x080fe200018f16ff */
[----:B------:R-:W-:Y:S01]  /*3d30*/  LDGSTS.E [R219+0xc], desc[UR16][R114.64], !P5 ;  /* 0x0000c00072db7fae */ /* 0x000fe2000e921850 */
[----:B------:R-:W-:-:S02]  /*3d40*/  LEA.HI.X.SX32 R121, R252, R23, 0x2, P2 ;  /* 0x00000017fc797211 */ /* 0x000fc400010f16ff */
[-C--:B------:R-:W-:Y:S02]  /*3d50*/  IADD3 R124, P2, R125, R22.reuse, RZ ;  /* 0x000000167d7c7210 */ /* 0x080fe40007f5e0ff */
[-C--:B------:R-:W-:Y:S02]  /*3d60*/  IADD3 R122, P3, R123, R22.reuse, RZ ;  /* 0x000000167b7a7210 */ /* 0x080fe40007f7e0ff */
[-C--:B------:R-:W-:Y:S02]  /*3d70*/  LEA.HI.X.SX32 R125, R12, R23.reuse, 0x2, P2 ;  /* 0x000000170c7d7211 */ /* 0x080fe400010f16ff */
[-C--:B------:R-:W-:Y:S02]  /*3d80*/  IADD3 R128, P2, R129, R22.reuse, RZ ;  /* 0x0000001681807210 */ /* 0x080fe40007f5e0ff */
[----:B------:R-:W-:Y:S01]  /*3d90*/  LEA.HI.X.SX32 R123, R251, R23, 0x2, P3 ;  /* 0x00000017fb7b7211 */ /* 0x000fe200018f16ff */
[----:B------:R-:W-:Y:S01]  /*3da0*/  LDGSTS.E [R219+0x4000], desc[UR16][R124.64], !P0 ;  /* 0x040000007cdb7fae */ /* 0x000fe2000c121850 */
[----:B------:R-:W-:-:S02]  /*3db0*/  IADD3 R126, P3, R127, R22, RZ ;  /* 0x000000167f7e7210 */ /* 0x000fc40007f7e0ff */
[-C--:B------:R-:W-:Y:S02]  /*3dc0*/  LEA.HI.X.SX32 R129, R166, R23.reuse, 0x2, P2 ;  /* 0x00000017a6817211 */ /* 0x080fe400010f16ff */
[-C--:B------:R-:W-:Y:S02]  /*3dd0*/  IADD3 R132, P2, R133, R22.reuse, RZ ;  /* 0x0000001685847210 */ /* 0x080fe40007f5e0ff */
[-C--:B------:R-:W-:Y:S02]  /*3de0*/  LEA.HI.X.SX32 R127, R167, R23.reuse, 0x2, P3 ;  /* 0x00000017a77f7211 */ /* 0x080fe400018f16ff */
[-C--:B------:R-:W-:Y:S02]  /*3df0*/  IADD3 R130, P3, R131, R22.reuse, RZ ;  /* 0x0000001683827210 */ /* 0x080fe40007f7e0ff */
[----:B------:R-:W-:Y:S01]  /*3e00*/  LEA.HI.X.SX32 R133, R164, R23, 0x2, P2 ;  /* 0x00000017a4857211 */ /* 0x000fe200010f16ff */
[----:B------:R-:W-:Y:S01]  /*3e10*/  LDGSTS.E [R219+0x4004], desc[UR16][R126.64], !P1 ;  /* 0x040040007edb7fae */ /* 0x000fe2000c921850 */
[----:B------:R-:W-:-:S02]  /*3e20*/  IADD3 R138, P2, R139, R22, RZ ;  /* 0x000000168b8a7210 */ /* 0x000fc40007f5e0ff */
[-C--:B------:R-:W-:Y:S02]  /*3e30*/  LEA.HI.X.SX32 R131, R165, R23.reuse, 0x2, P3 ;  /* 0x00000017a5837211 */ /* 0x080fe400018f16ff */
[----:B------:R-:W-:Y:S02]  /*3e40*/  IADD3 R134, P3, R135, R22, RZ ;  /* 0x0000001687867210 */ /* 0x000fe40007f7e0ff */
[-C--:B------:R-:W-:Y:S02]  /*3e50*/  LEA.HI.X.SX32 R139, R13, R23.reuse, 0x2, P2 ;  /* 0x000000170d8b7211 */ /* 0x080fe400010f16ff */
[----:B------:R-:W-:Y:S01]  /*3e60*/  ISETP.GE.U32.AND P2, PT, R18, 0x7fffff85, PT ;  /* 0x7fffff851200780c */ /* 0x000fe20003f46070 */
[----:B------:R-:W-:Y:S01]  /*3e70*/  VIADD R18, R20, 0xffffffe2 ;  /* 0xffffffe214127836 */ /* 0x000fe20000000000 */
[----:B------:R-:W-:Y:S02]  /*3e80*/  LEA.HI.X.SX32 R135, R163, R23, 0x2, P3 ;  /* 0x00000017a3877211 */ /* 0x000fe400018f16ff */
[----:B------:R-:W-:-:S02]  /*3e90*/  ISETP.GE.U32.AND P3, PT, R21, 0x7fffff86, PT ;  /* 0x7fffff861500780c */ /* 0x000fc40003f66070 */
[----:B------:R-:W-:Y:S01]  /*3ea0*/  ISETP.GE.U32.AND P4, PT, R19, 0x7fffffa4, PT ;  /* 0x7fffffa41300780c */ /* 0x000fe20003f86070 */
[----:B------:R-:W-:Y:S01]  /*3eb0*/  VIADD R19, R20, 0xffffffe1 ;  /* 0xffffffe114137836 */ /* 0x000fe20000000000 */
[----:B------:R-:W-:Y:S01]  /*3ec0*/  ISETP.GE.U32.AND P5, PT, R18, 0x7fffffa3, PT ;  /* 0x7fffffa31200780c */ /* 0x000fe20003fa6070 */
[C---:B------:R-:W-:Y:S01]  /*3ed0*/  VIADD R18, R20.reuse, 0xffffffe0 ;  /* 0xffffffe014127836 */ /* 0x040fe20000000000 */
[----:B----4-:R-:W-:Y:S02]  /*3ee0*/  LOP3.LUT R0, R3, 0x70, RZ, 0x3c, !PT ;  /* 0x0000007003007812 */ /* 0x010fe400078e3cff */
[----:B------:R-:W-:Y:S01]  /*3ef0*/  ISETP.GE.U32.AND P0, PT, R19, 0x7fffffa2, PT ;  /* 0x7fffffa21300780c */ /* 0x000fe20003f06070 */
[----:B------:R-:W-:Y:S01]  /*3f00*/  VIADD R19, R20, 0xffffffc3 ;  /* 0xffffffc314137836 */ /* 0x000fe20000000000 */
[----:B------:R-:W-:Y:S01]  /*3f10*/  ISETP.GE.U32.AND P1, PT, R18, 0x7fffffa1, PT ;  /* 0x7fffffa11200780c */ /* 0x000fe20003f26070 */
[----:B------:R-:W-:Y:S02]  /*3f20*/  VIADD R18, R20, 0xffffffc2 ;  /* 0xffffffc214127836 */ /* 0x000fe40000000000 */
[----:B------:R-:W-:Y:S01]  /*3f30*/  VIADD R21, R0, UR8 ;  /* 0x0000000800157c36 */ /* 0x000fe20008000000 */
[----:B------:R-:W-:Y:S01]  /*3f40*/  LDGSTS.E [R219+0x4008], desc[UR16][R128.64], !P3 ;  /* 0x0400800080db7fae */ /* 0x000fe2000d921850 */
[----:B------:R-:W-:Y:S01]  /*3f50*/  LOP3.LUT R0, R178, 0x3f, RZ, 0xc0, !PT ;  /* 0x0000003fb2007812 */ /* 0x000fe200078ec0ff */
[----:B------:R-:W-:Y:S01]  /*3f60*/  IMAD R178, R150, UR9, RZ ;  /* 0x0000000996b27c24 */ /* 0x000fe2000f8e02ff */
[----:B------:R-:W-:Y:S01]  /*3f70*/  ISETP.GE.U32.AND P3, PT, R19, 0x7fffff84, PT ;  /* 0x7fffff841300780c */ /* 0x000fe20003f66070 */
[----:B------:R-:W-:Y:S01]  /*3f80*/  LDGSTS.E [R219+0x400c], desc[UR16][R130.64], !P2 ;  /* 0x0400c00082db7fae */ /* 0x000fe2000d121850 */
[----:B------:R-:W-:Y:S01]  /*3f90*/  ISETP.GE.U32.AND P2, PT, R18, 0x7fffff83, PT ;  /* 0x7fffff831200780c */ /* 0x000fe20003f46070 */
[----:B------:R-:W-:Y:S01]  /*3fa0*/  VIADD R18, R20, 0xffffffc1 ;  /* 0xffffffc114127836 */ /* 0x000fe20000000000 */
[C---:B------:R-:W-:Y:S01]  /*3fb0*/  ISETP.GE.AND P6, PT, R0.reuse, UR4, PT ;  /* 0x0000000400007c0c */ /* 0x040fe2000bfc6270 */
[----:B------:R-:W-:Y:S01]  /*3fc0*/  LDGSTS.E [R21], desc[UR16][R116.64], !P4 ;  /* 0x0000000074157fae */ /* 0x000fe2000e121850 */
[----:B------:R-:W-:Y:S01]  /*3fd0*/  ISETP.GT.AND P4, PT, R227, 0x3f, PT ;  /* 0x0000003fe300780c */ /* 0x000fe20003f84270 */
[----:B------:R-:W-:Y:S01]  /*3fe0*/  IMAD R230, R0, R235, RZ ;  /* 0x000000eb00e67224 */ /* 0x000fe200078e02ff */
[----:B------:R-:W-:Y:S01]  /*3ff0*/  ULDC.64 UR4, c[0x0][0x218] ;  /* 0x0000860000047ab9 */ /* 0x000fe20000000a00 */
[----:B------:R-:W-:Y:S01]  /*4000*/  LDGSTS.E [R21+0x4], desc[UR16][R118.64], !P5 ;  /* 0x0000400076157fae */ /* 0x000fe2000e921850 */
[----:B------:R-:W-:Y:S01]  /*4010*/  SEL R19, RZ, 0x4, !P4 ;  /* 0x00000004ff137807 */ /* 0x000fe20006000000 */
[----:B------:R-:W-:Y:S01]  /*4020*/  IMAD R0, R142, UR9, RZ ;  /* 0x000000098e007c24 */ /* 0x000fe2000f8e02ff */
[----:B------:R-:W-:Y:S01]  /*4030*/  ISETP.GE.U32.AND P4, PT, R18, 0x7fffff82, PT ;  /* 0x7fffff821200780c */ /* 0x000fe20003f86070 */
[----:B------:R-:W-:Y:S01]  /*4040*/  IMAD.SHL.U32 R18, R230, 0x4, RZ ;  /* 0x00000004e6127824 */ /* 0x000fe200078e00ff */
[----:B------:R-:W-:Y:S01]  /*4050*/  SEL R19, R19, RZ, !P6 ;  /* 0x000000ff13137207 */ /* 0x000fe20007000000 */
[----:B------:R-:W-:Y:S03]  /*4060*/  LDGSTS.E [R21+0x8], desc[UR16][R120.64], !P0 ;  /* 0x0000800078157fae */ /* 0x000fe6000c121850 */
[----:B------:R-:W-:Y:S01]  /*4070*/  IADD3 R216, P6, R18, UR4, RZ ;  /* 0x0000000412d87c10 */ /* 0x000fe2000ffde0ff */
[----:B------:R-:W-:Y:S01]  /*4080*/  STL [R1+0x98], R178 ;  /* 0x000098b201007387 */ /* 0x000fe20000100800 */
[----:B------:R-:W-:-:S02]  /*4090*/  ISETP.NE.U32.AND P5, PT, R19, RZ, PT ;  /* 0x000000ff1300720c */ /* 0x000fc40003fa5070 */
[----:B------:R-:W-:Y:S01]  /*40a0*/  LEA.HI.X.SX32 R19, R230, UR5, 0x2, P6 ;  /* 0x00000005e6137c11 */ /* 0x000fe2000b0f16ff */
[----:B------:R-:W-:Y:S01]  /*40b0*/  STL [R1+0x94], R194 ;  /* 0x000094c201007387 */ /* 0x000fe20000100800 */
[CC--:B------:R-:W-:Y:S02]  /*40c0*/  LEA R140, P0, R176.reuse, R216.reuse, 0x2 ;  /* 0x000000d8b08c7211 */ /* 0x0c0fe400078010ff */
[CC--:B------:R-:W-:Y:S01]  /*40d0*/  LEA R142, P6, R159.reuse, R216.reuse, 0x2 ;  /* 0x000000d89f8e7211 */ /* 0x0c0fe200078c10ff */
[----:B------:R-:W-:Y:S01]  /*40e0*/  STL [R1+0x8c], R183 ;  /* 0x00008cb701007387 */ /* 0x000fe20000100800 */
[-C--:B------:R-:W-:Y:S02]  /*40f0*/  LEA.HI.X.SX32 R141, R176, R19.reuse, 0x2, P0 ;  /* 0x00000013b08d7211 */ /* 0x080fe400000f16ff */
[----:B------:R-:W-:Y:S01]  /*4100*/  LEA R144, P0, R152, R216, 0x2 ;  /* 0x000000d898907211 */ /* 0x000fe200078010ff */
[----:B------:R-:W-:Y:S01]  /*4110*/  STL [R1+0x90], R210 ;  /* 0x000090d201007387 */ /* 0x000fe20000100800 */
[----:B------:R-:W-:-:S02]  /*4120*/  LEA.HI.X.SX32 R143, R159, R19, 0x2, P6 ;  /* 0x000000139f8f7211 */ /* 0x000fc400030f16ff */
[CC--:B------:R-:W-:Y:S01]  /*4130*/  LEA R146, P6, R183.reuse, R216.reuse, 0x2 ;  /* 0x000000d8b7927211 */ /* 0x0c0fe200078c10ff */
[----:B------:R-:W-:Y:S01]  /*4140*/  STL [R1+0x88], R180 ;  /* 0x000088b401007387 */ /* 0x000fe20000100800 */
[-C--:B------:R-:W-:Y:S02]  /*4150*/  LEA.HI.X.SX32 R145, R152, R19.reuse, 0x2, P0 ;  /* 0x0000001398917211 */ /* 0x080fe400000f16ff */
[-C--:B------:R-:W-:Y:S01]  /*4160*/  LEA R148, P0, R0, R216.reuse, 0x2 ;  /* 0x000000d800947211 */ /* 0x080fe200078010ff */
[----:B------:R-:W-:Y:S01]  /*4170*/  STL [R1+0x84], R196 ;  /* 0x000084c401007387 */ /* 0x000fe20000100800 */
[-C--:B------:R-:W-:Y:S02]  /*4180*/  LEA.HI.X.SX32 R147, R183, R19.reuse, 0x2, P6 ;  /* 0x00000013b7937211 */ /* 0x080fe400030f16ff */
[----:B------:R-:W-:Y:S01]  /*4190*/  LEA R150, P6, R182, R216, 0x2 ;  /* 0x000000d8b6967211 */ /* 0x000fe200078c10ff */
[----:B------:R-:W-:Y:S01]  /*41a0*/  STL [R1+0x80], R157 ;  /* 0x0000809d01007387 */ /* 0x000fe20000100800 */
[----:B------:R-:W-:-:S02]  /*41b0*/  LEA.HI.X.SX32 R149, R0, R19, 0x2, P0 ;  /* 0x0000001300957211 */ /* 0x000fc400000f16ff */
[C---:B-1----:R-:W-:Y:S01]  /*41c0*/  LEA R152, P0, R158.reuse, R216, 0x2 ;  /* 0x000000d89e987211 */ /* 0x042fe200078010ff */
[----:B------:R1:W-:Y:S03]  /*41d0*/  STL [R1+0x7c], R0 ;  /* 0x00007c0001007387 */ /* 0x0003e60000100800 */
[-C--:B------:R-:W-:Y:S01]  /*41e0*/  LEA.HI.X.SX32 R153, R158, R19.reuse, 0x2, P0 ;  /* 0x000000139e997211 */ /* 0x080fe200000f16ff */
[----:B------:R-:W-:Y:S04]  /*41f0*/  STL [R1+0x70], R182 ;  /* 0x000070b601007387 */ /* 0x000fe80000100800 */
[----:B------:R2:W-:Y:S01]  /*4200*/  STL [R1+0x64], R158 ;  /* 0x0000649e01007387 */ /* 0x0005e20000100800 */
[----:B-1----:R-:W-:Y:S01]  /*4210*/  IMAD R0, R151, UR9, RZ ;  /* 0x0000000997007c24 */ /* 0x002fe2000f8e02ff */
[----:B------:R-:W-:-:S02]  /*4220*/  LEA.HI.X.SX32 R151, R182, R19, 0x2, P6 ;  /* 0x00000013b6977211 */ /* 0x000fc400030f16ff */
[----:B------:R1:W-:Y:S01]  /*4230*/  STL [R1+0x58], R172 ;  /* 0x000058ac01007387 */ /* 0x0003e20000100800 */
[----:B------:R-:W-:-:S03]  /*4240*/  LEA R154, P6, R172, R216, 0x2 ;  /* 0x000000d8ac9a7211 */ /* 0x000fc600078c10ff */
[----:B------:R3:W-:Y:S01]  /*4250*/  STL [R1+0x78], R0 ;  /* 0x0000780001007387 */ /* 0x0007e20000100800 */
[-C--:B------:R-:W-:Y:S02]  /*4260*/  LEA.HI.X.SX32 R155, R172, R19.reuse, 0x2, P6 ;  /* 0x00000013ac9b7211 */ /* 0x080fe400030f16ff */
[-C--:B--2---:R-:W-:Y:S01]  /*4270*/  LEA R158, P0, R175, R216.reuse, 0x2 ;  /* 0x000000d8af9e7211 */ /* 0x084fe200078010ff */
[----:B------:R2:W-:Y:S01]  /*4280*/  STL [R1+0x6c], R184 ;  /* 0x00006cb801007387 */ /* 0x0005e20000100800 */
[-C--:B-1----:R-:W-:Y:S02]  /*4290*/  LEA R172, P6, R179, R216.reuse, 0x2 ;  /* 0x000000d8b3ac7211 */ /* 0x082fe400078c10ff */
[-C--:B------:R-:W-:Y:S01]  /*42a0*/  LEA.HI.X.SX32 R159, R175, R19.reuse, 0x2, P0 ;  /* 0x00000013af9f7211 */ /* 0x080fe200000f16ff */
[----:B------:R1:W-:Y:S01]  /*42b0*/  STL [R1+0x60], R186 ;  /* 0x000060ba01007387 */ /* 0x0003e20000100800 */
[-C--:B------:R-:W-:Y:S02]  /*42c0*/  LEA R174, P0, R178, R216.reuse, 0x2 ;  /* 0x000000d8b2ae7211 */ /* 0x080fe400078010ff */
[----:B------:R-:W-:Y:S01]  /*42d0*/  LEA.HI.X.SX32 R173, R179, R19, 0x2, P6 ;  /* 0x00000013b3ad7211 */ /* 0x000fe200030f16ff */
[----:B------:R4:W-:Y:S01]  /*42e0*/  STL [R1+0x54], R188 ;  /* 0x000054bc01007387 */ /* 0x0009e20000100800 */
[----:B------:R-:W-:-:S02]  /*42f0*/  LEA R176, P6, R180, R216, 0x2 ;  /* 0x000000d8b4b07211 */ /* 0x000fc400078c10ff */
[-C--:B------:R-:W-:Y:S01]  /*4300*/  LEA.HI.X.SX32 R175, R178, R19.reuse, 0x2, P0 ;  /* 0x00000013b2af7211 */ /* 0x080fe200000f16ff */
[----:B------:R-:W-:Y:S01]  /*4310*/  LDGSTS.E [R21+0xc], desc[UR16][R122.64], !P1 ;  /* 0x0000c0007a157fae */ /* 0x000fe2000c921850 */
[-C--:B------:R-:W-:Y:S02]  /*4320*/  LEA R178, P0, R0, R216.reuse, 0x2 ;  /* 0x000000d800b27211 */ /* 0x080fe400078010ff */
[-C--:B------:R-:W-:Y:S01]  /*4330*/  LEA.HI.X.SX32 R177, R180, R19.reuse, 0x2, P6 ;  /* 0x00000013b4b17211 */ /* 0x080fe200030f16ff */
[----:B------:R-:W-:Y:S01]  /*4340*/  LDGSTS.E [R21+0x4000], desc[UR16][R138.64], !P3 ;  /* 0x040000008a157fae */ /* 0x000fe2000d921850 */
[-C--:B------:R-:W-:Y:S02]  /*4350*/  LEA R180, P6, R184, R216.reuse, 0x2 ;  /* 0x000000d8b8b47211 */ /* 0x080fe400078c10ff */
[-C--:B------:R-:W-:Y:S01]  /*4360*/  LEA.HI.X.SX32 R179, R0, R19.reuse, 0x2, P0 ;  /* 0x0000001300b37211 */ /* 0x080fe200000f16ff */
[----:B---3--:R-:W-:Y:S01]  /*4370*/  IMAD R0, R181, UR9, RZ ;  /* 0x00000009b5007c24 */ /* 0x008fe2000f8e02ff */
[----:B------:R-:W-:Y:S01]  /*4380*/  LEA R182, P0, R186, R216, 0x2 ;  /* 0x000000d8bab67211 */ /* 0x000fe200078010ff */
[----:B------:R-:W-:Y:S01]  /*4390*/  LDGSTS.E [R21+0x4004], desc[UR16][R132.64], !P2 ;  /* 0x0400400084157fae */ /* 0x000fe2000d121850 */
[----:B------:R-:W-:-:S02]  /*43a0*/  LEA.HI.X.SX32 R181, R184, R19, 0x2, P6 ;  /* 0x00000013b8b57211 */ /* 0x000fc400030f16ff */
[-C--:B--2---:R-:W-:Y:S01]  /*43b0*/  LEA R184, P6, R188, R216.reuse, 0x2 ;  /* 0x000000d8bcb87211 */ /* 0x084fe200078c10ff */
[----:B------:R2:W-:Y:S01]  /*43c0*/  STL [R1+0x74], R0 ;  /* 0x0000740001007387 */ /* 0x0005e20000100800 */
[-C--:B------:R-:W-:Y:S02]  /*43d0*/  LEA.HI.X.SX32 R183, R186, R19.reuse, 0x2, P0 ;  /* 0x00000013bab77211 */ /* 0x080fe400000f16ff */
[-C--:B-1----:R-:W-:Y:S01]  /*43e0*/  LEA R186, P0, R190, R216.reuse, 0x2 ;  /* 0x000000d8beba7211 */ /* 0x082fe200078010ff */
[----:B------:R1:W-:Y:S01]  /*43f0*/  STL [R1+0x68], R200 ;  /* 0x000068c801007387 */ /* 0x0003e20000100800 */
[-C--:B------:R-:W-:Y:S02]  /*4400*/  LEA.HI.X.SX32 R185, R188, R19.reuse, 0x2, P6 ;  /* 0x00000013bcb97211 */ /* 0x080fe400030f16ff */
[----:B----4-:R-:W-:Y:S01]  /*4410*/  LEA R188, P6, R192, R216, 0x2 ;  /* 0x000000d8c0bc7211 */ /* 0x010fe200078c10ff */
[----:B------:R3:W-:Y:S01]  /*4420*/  STL [R1+0x5c], R202 ;  /* 0x00005cca01007387 */ /* 0x0007e20000100800 */
[----:B------:R-:W-:-:S02]  /*4430*/  LEA.HI.X.SX32 R187, R190, R19, 0x2, P0 ;  /* 0x00000013bebb7211 */ /* 0x000fc400000f16ff */
[-C--:B------:R-:W-:Y:S01]  /*4440*/  LEA R190, P0, R194, R216.reuse, 0x2 ;  /* 0x000000d8c2be7211 */ /* 0x080fe200078010ff */
[----:B------:R4:W-:Y:S01]  /*4450*/  STL [R1+0x50], R204 ;  /* 0x000050cc01007387 */ /* 0x0009e20000100800 */
[-C--:B------:R-:W-:Y:S02]  /*4460*/  LEA.HI.X.SX32 R189, R192, R19.reuse, 0x2, P6 ;  /* 0x00000013c0bd7211 */ /* 0x080fe400030f16ff */
[-C--:B------:R-:W-:Y:S01]  /*4470*/  LEA R192, P6, R196, R216.reuse, 0x2 ;  /* 0x000000d8c4c07211 */ /* 0x080fe200078c10ff */
[----:B------:R-:W-:Y:S01]  /*4480*/  LDGSTS.E [R21+0x4008], desc[UR16][R134.64], !P4 ;  /* 0x0400800086157fae */ /* 0x000fe2000e121850 */
[-C--:B------:R-:W-:Y:S02]  /*4490*/  LEA.HI.X.SX32 R191, R194, R19.reuse, 0x2, P0 ;  /* 0x00000013c2bf7211 */ /* 0x080fe400000f16ff */
[----:B------:R-:W-:Y:S02]  /*44a0*/  LEA R194, P0, R0, R216, 0x2 ;  /* 0x000000d800c27211 */ /* 0x000fe400078010ff */
[----:B------:R-:W-:-:S02]  /*44b0*/  LEA.HI.X.SX32 R193, R196, R19, 0x2, P6 ;  /* 0x00000013c4c17211 */ /* 0x000fc400030f16ff */
[-C--:B------:R-:W-:Y:S02]  /*44c0*/  LEA R196, P6, R200, R216.reuse, 0x2 ;  /* 0x000000d8c8c47211 */ /* 0x080fe400078c10ff */
[-C--:B------:R-:W-:Y:S01]  /*44d0*/  LEA.HI.X.SX32 R195, R0, R19.reuse, 0x2, P0 ;  /* 0x0000001300c37211 */ /* 0x080fe200000f16ff */
[----:B--2---:R-:W-:Y:S01]  /*44e0*/  IMAD R0, R197, UR9, RZ ;  /* 0x00000009c5007c24 */ /* 0x004fe2000f8e02ff */
[-C--:B------:R-:W-:Y:S02]  /*44f0*/  LEA R198, P0, R202, R216.reuse, 0x2 ;  /* 0x000000d8cac67211 */ /* 0x080fe400078010ff */
[-C--:B------:R-:W-:Y:S02]  /*4500*/  LEA.HI.X.SX32 R197, R200, R19.reuse, 0x2, P6 ;  /* 0x00000013c8c57211 */ /* 0x080fe400030f16ff */
[----:B-1----:R-:W-:Y:S01]  /*4510*/  LEA R200, P6, R204, R216, 0x2 ;  /* 0x000000d8ccc87211 */ /* 0x002fe200078c10ff */
[----:B------:R1:W-:Y:S01]  /*4520*/  STL [R1+0x4c], R0 ;  /* 0x00004c0001007387 */ /* 0x0003e20000100800 */
[----:B------:R-:W-:-:S02]  /*4530*/  LEA.HI.X.SX32 R199, R202, R19, 0x2, P0 ;  /* 0x00000013cac77211 */ /* 0x000fc400000f16ff */
[-C--:B---3--:R-:W-:Y:S02]  /*4540*/  LEA R202, P0, R206, R216.reuse, 0x2 ;  /* 0x000000d8ceca7211 */ /* 0x088fe400078010ff */
[-C--:B------:R-:W-:Y:S02]  /*4550*/  LEA.HI.X.SX32 R201, R204, R19.reuse, 0x2, P6 ;  /* 0x00000013ccc97211 */ /* 0x080fe400030f16ff */
[-C--:B----4-:R-:W-:Y:S02]  /*4560*/  LEA R204, P6, R208, R216.reuse, 0x2 ;  /* 0x000000d8d0cc7211 */ /* 0x090fe400078c10ff */
[-C--:B------:R-:W-:Y:S02]  /*4570*/  LEA.HI.X.SX32 R203, R206, R19.reuse, 0x2, P0 ;  /* 0x00000013cecb7211 */ /* 0x080fe400000f16ff */
[----:B------:R-:W-:Y:S02]  /*4580*/  LEA R206, P0, R210, R216, 0x2 ;  /* 0x000000d8d2ce7211 */ /* 0x000fe400078010ff */
[----:B------:R-:W-:-:S02]  /*4590*/  LEA.HI.X.SX32 R205, R208, R19, 0x2, P6 ;  /* 0x00000013d0cd7211 */ /* 0x000fc400030f16ff */
[CC--:B------:R-:W-:Y:S02]  /*45a0*/  LEA R208, P6, R157.reuse, R216.reuse, 0x2 ;  /* 0x000000d89dd07211 */ /* 0x0c0fe400078c10ff */
[-C--:B------:R-:W-:Y:S02]  /*45b0*/  LEA.HI.X.SX32 R207, R210, R19.reuse, 0x2, P0 ;  /* 0x00000013d2cf7211 */ /* 0x080fe400000f16ff */
[CC--:B------:R-:W-:Y:S02]  /*45c0*/  LEA R210, P0, R0.reuse, R216.reuse, 0x2 ;  /* 0x000000d800d27211 */ /* 0x0c0fe400078010ff */
[-C--:B------:R-:W-:Y:S02]  /*45d0*/  LEA.HI.X.SX32 R209, R157, R19.reuse, 0x2, P6 ;  /* 0x000000139dd17211 */ /* 0x080fe400030f16ff */
[-C--:B------:R-:W-:Y:S02]  /*45e0*/  LEA R212, P6, R233, R216.reuse, 0x2 ;  /* 0x000000d8e9d47211 */ /* 0x080fe400078c10ff */
[----:B------:R-:W-:Y:S01]  /*45f0*/  LEA.HI.X.SX32 R211, R0, R19, 0x2, P0 ;  /* 0x0000001300d37211 */ /* 0x000fe200000f16ff */
[----:B-1----:R-:W-:Y:S01]  /*4600*/  VIADD R0, R20, 0xffffffc0 ;  /* 0xffffffc014007836 */ /* 0x002fe20000000000 */
[----:B------:R-:W-:-:S02]  /*4610*/  LEA R214, P0, R232, R216, 0x2 ;  /* 0x000000d8e8d67211 */ /* 0x000fc400078010ff */
[-C--:B------:R-:W-:Y:S02]  /*4620*/  LEA.HI.X.SX32 R213, R233, R19.reuse, 0x2, P6 ;  /* 0x00000013e9d57211 */ /* 0x080fe400030f16ff */
[----:B------:R-:W-:Y:S02]  /*4630*/  ISETP.GE.U32.AND P6, PT, R215, 0x7fffff80, PT ;  /* 0x7fffff80d700780c */ /* 0x000fe40003fc6070 */
[-C--:B------:R-:W-:Y:S02]  /*4640*/  LEA.HI.X.SX32 R215, R232, R19.reuse, 0x2, P0 ;  /* 0x00000013e8d77211 */ /* 0x080fe400000f16ff */
[C---:B------:R-:W-:Y:S02]  /*4650*/  LEA R216, P0, R231.reuse, R216, 0x2 ;  /* 0x000000d8e7d87211 */ /* 0x040fe400078010ff */
[----:B------:R-:W-:Y:S02]  /*4660*/  LOP3.LUT R157, R2, 0x20, RZ, 0x3c, !PT ;  /* 0x00000020029d7812 */ /* 0x000fe400078e3cff */
[----:B------:R-:W-:Y:S01]  /*4670*/  LEA.HI.X.SX32 R217, R231, R19, 0x2, P0 ;  /* 0x00000013e7d97211 */ /* 0x000fe200000f16ff */
[----:B------:R-:W-:Y:S01]  /*4680*/  IMAD.SHL.U32 R19, R234, 0x40, RZ ;  /* 0x00000040ea137824 */ /* 0x000fe200078e00ff */
[----:B------:R-:W-:Y:S01]  /*4690*/  ISETP.GE.U32.AND P0, PT, R0, 0x7fffff81, PT ;  /* 0x7fffff810000780c */ /* 0x000fe20003f06070 */
[----:B------:R-:W-:Y:S01]  /*46a0*/  VIADD R225, R157, UR8 ;  /* 0x000000089de17c36 */ /* 0x000fe20008000000 */
[----:B------:R-:W-:Y:S01]  /*46b0*/  LOP3.LUT R157, R2, 0x40, RZ, 0x3c, !PT ;  /* 0x00000040029d7812 */ /* 0x000fe200078e3cff */
[----:B------:R-:W-:-:S04]  /*46c0*/  IMAD.WIDE R228, R19, 0x4, R24 ;  /* 0x0000000413e47825 */ /* 0x000fc800078e0218 */
[C---:B------:R-:W-:Y:S02]  /*46d0*/  VIADD R25, R2.reuse, UR8 ;  /* 0x0000000802197c36 */ /* 0x040fe40008000000 */
[----:B------:R-:W-:Y:S01]  /*46e0*/  VIADD R226, R157, UR8 ;  /* 0x000000089de27c36 */ /* 0x000fe20008000000 */
[----:B------:R-:W-:-:S03]  /*46f0*/  LOP3.LUT R157, R2, 0x60, RZ, 0x3c, !PT ;  /* 0x00000060029d7812 */ /* 0x000fc600078e3cff */
[----:B------:R-:W-:Y:S02]  /*4700*/  LDGSTS.E [R21+0x400c], desc[UR16][R136.64], !P0 ;  /* 0x0400c00088157fae */ /* 0x000fe4000c121850 */
[----:B------:R-:W-:Y:S02]  /*4710*/  VIADD R24, R157, UR8 ;  /* 0x000000089d187c36 */ /* 0x000fe40008000000 */
[----:B------:R-:W0:Y:S04]  /*4720*/  LDGDEPBAR ;  /* 0x00000000000079af */ /* 0x000e280000000000 */
[----:B------:R-:W-:Y:S04]  /*4730*/  LDGSTS.E [R25+0x18000], desc[UR16][R140.64], P5 ;  /* 0x180000008c197fae */ /* 0x000fe8000a921850 */
        /* <DEDUP_REMOVED lines=31> */
[----:B------:R-:W0:Y:S01]  /*4930*/  LDGDEPBAR ;  /* 0x00000000000079af */ /* 0x000e220000000000 */
[----:B------:R-:W-:Y:S01]  /*4940*/  BAR.SYNC.DEFER_BLOCKING 0x0 ;  /* 0x0000000000007b1d */ /* 0x000fe20000010000 */
[----:B------:R-:W-:-:S04]  /*4950*/  IMAD.WIDE R26, R19, 0x4, R26 ;  /* 0x00000004131a7825 */ /* 0x000fc800078e021a */
[----:B------:R-:W-:Y:S01]  /*4960*/  IMAD.WIDE R28, R19, 0x4, R28 ;  /* 0x00000004131c7825 */ /* 0x000fe200078e021c */
[----:B------:R-:W2:Y:S04]  /*4970*/  LDL.LU R157, [R1+0xd0] ;  /* 0x0000d000019d7983 */ /* 0x000ea80000300800 */
[----:B------:R-:W-:Y:S01]  /*4980*/  @!PT LDS RZ, [RZ] ;  /* 0x00000000fffff984 */ /* 0x000fe20000000800 */
[----:B------:R-:W-:Y:S01]  /*4990*/  @!PT LDS RZ, [RZ] ;  /* 0x00000000fffff984 */ /* 0x000fe20000000800 */
[----:B------:R-:W-:Y:S01]  /*49a0*/  @!PT LDS RZ, [RZ] ;  /* 0x00000000fffff984 */ /* 0x000fe20000000800 */
[----:B------:R1:W-:Y:S02]  /*49b0*/  LDGSTS.E [R224+0x8000], desc[UR16][R228.64], !P6 ;  /* 0x08000000e4e07fae */ /* 0x0003e4000f121850 */
[----:B-1----:R-:W-:-:S05]  /*49c0*/  VIADD R228, R20, 0xffffffbe ;  /* 0xffffffbe14e47836 */ /* 0x002fca0000000000 */
[----:B------:R-:W-:Y:S01]  /*49d0*/  ISETP.GE.U32.AND P1, PT, R228, 0x7fffff7f, PT ;  /* 0x7fffff7fe400780c */ /* 0x000fe20003f26070 */
[----:B------:R-:W-:-:S05]  /*49e0*/  VIADD R228, R20, 0xffffffbd ;  /* 0xffffffbd14e47836 */ /* 0x000fca0000000000 */
[----:B------:R-:W-:Y:S01]  /*49f0*/  ISETP.GE.U32.AND P0, PT, R228, 0x7fffff7e, PT ;  /* 0x7fffff7ee400780c */ /* 0x000fe20003f06070 */
[C---:B------:R-:W-:Y:S01]  /*4a00*/  IMAD.WIDE R30, R19.reuse, 0x4, R30 ;  /* 0x00000004131e7825 */ /* 0x040fe200078e021e */
[----:B------:R-:W3:Y:S03]  /*4a10*/  LDL R228, [R1+0xc0] ;  /* 0x0000c00001e47983 */ /* 0x000ee60000100800 */
[C---:B------:R-:W-:Y:S01]  /*4a20*/  IMAD.WIDE R62, R19.reuse, 0x4, R62 ;  /* 0x00000004133e7825 */ /* 0x040fe200078e023e */
[----:B------:R-:W1:Y:S03]  /*4a30*/  S2R R229, SR_TID.X ;  /* 0x0000000000e57919 */ /* 0x000e660000002100 */
[C---:B------:R-:W-:Y:S01]  /*4a40*/  IMAD.WIDE R64, R19.reuse, 0x4, R64 ;  /* 0x0000000413407825 */ /* 0x040fe200078e0240 */
[----:B------:R4:W-:Y:S03]  /*4a50*/  LDGSTS.E [R224+0x8004], desc[UR16][R26.64], !P1 ;  /* 0x080040001ae07fae */ /* 0x0009e6000c921850 */
[C---:B------:R-:W-:Y:S01]  /*4a60*/  IMAD.WIDE R66, R19.reuse, 0x4, R66 ;  /* 0x0000000413427825 */ /* 0x040fe200078e0242 */
[----:B------:R5:W-:Y:S03]  /*4a70*/  LDGSTS.E [R224+0x8008], desc[UR16][R28.64], !P0 ;  /* 0x080080001ce07fae */ /* 0x000be6000c121850 */
[----:B------:R-:W-:-:S04]  /*4a80*/  IMAD.WIDE R68, R19, 0x4, R68 ;  /* 0x0000000413447825 */ /* 0x000fc800078e0244 */
[C---:B------:R-:W-:Y:S01]  /*4a90*/  IMAD.WIDE R32, R19.reuse, 0x4, R32 ;  /* 0x0000000413207825 */ /* 0x040fe200078e0220 */
[----:B----4-:R-:W4:Y:S03]  /*4aa0*/  LDC R27, c[0x0][0x230] ;  /* 0x00008c00ff1b7b82 */ /* 0x010f260000000800 */
[C---:B------:R-:W-:Y:S02]  /*4ab0*/  VIADD R26, R20.reuse, 0xffffff9f ;  /* 0xffffff9f141a7836 */ /* 0x040fe40000000000 */
[----:B------:R-:W-:Y:S02]  /*4ac0*/  VIADD R20, R20, 0xffffffbc ;  /* 0xffffffbc14147836 */ /* 0x000fe40000000000 */
[C---:B------:R-:W-:Y:S01]  /*4ad0*/  IMAD.WIDE R34, R19.reuse, 0x4, R34 ;  /* 0x0000000413227825 */ /* 0x040fe200078e0222 */
[----:B------:R-:W-:Y:S01]  /*4ae0*/  ISETP.GE.U32.AND P0, PT, R26, 0x7fffff60, PT ;  /* 0x7fffff601a00780c */ /* 0x000fe20003f06070 */
[----:B-----5:R-:W5:Y:S01]  /*4af0*/  LDC R29, c[0x0][0x230] ;  /* 0x00008c00ff1d7b82 */ /* 0x020f620000000800 */
[----:B------:R-:W-:Y:S01]  /*4b00*/  ISETP.GE.U32.AND P1, PT, R20, 0x7fffff7d, PT ;  /* 0x7fffff7d1400780c */ /* 0x000fe20003f26070 */
[----:B------:R-:W-:-:S04]  /*4b10*/  IMAD.WIDE R36, R19, 0x4, R36 ;  /* 0x0000000413247825 */ /* 0x000fc800078e0224 */
[----:B------:R-:W-:Y:S01]  /*4b20*/  IMAD.WIDE R38, R19, 0x4, R38 ;  /* 0x0000000413267825 */ /* 0x000fe200078e0226 */
[----:B-1----:R-:W-:Y:S01]  /*4b30*/  LOP3.LUT R229, R229, 0x3f, RZ, 0xc0, !PT ;  /* 0x0000003fe5e57812 */ /* 0x002fe200078ec0ff */
[----:B------:R-:W1:Y:S02]  /*4b40*/  LDC R20, c[0x0][0x230] ;  /* 0x00008c00ff147b82 */ /* 0x000e640000000800 */
[----:B------:R-:W-:-:S04]  /*4b50*/  IMAD.WIDE R70, R19, 0x4, R70 ;  /* 0x0000000413467825 */ /* 0x000fc800078e0246 */
[----:B------:R-:W-:Y:S01]  /*4b60*/  LDGSTS.E [R224+0x800c], desc[UR16][R30.64], !P1 ;  /* 0x0800c0001ee07fae */ /* 0x000fe2000c921850 */
[C---:B------:R-:W-:Y:S01]  /*4b70*/  IMAD.WIDE R72, R19.reuse, 0x4, R72 ;  /* 0x0000000413487825 */ /* 0x040fe200078e0248 */
[----:B------:R-:W4:Y:S02]  /*4b80*/  LDC R26, c[0x0][0x230] ;  /* 0x00008c00ff1a7b82 */ /* 0x000f240000000800 */
[----:B------:R5:W-:Y:S01]  /*4b90*/  LDGSTS.E [R224+0xc000], desc[UR16][R62.64], !P0 ;  /* 0x0c0000003ee07fae */ /* 0x000be2000c121850 */
[----:B------:R-:W-:-:S04]  /*4ba0*/  IMAD.WIDE R74, R19, 0x4, R74 ;  /* 0x00000004134a7825 */ /* 0x000fc800078e024a */
[C---:B------:R-:W-:Y:S01]  /*4bb0*/  IMAD.WIDE R76, R19.reuse, 0x4, R76 ;  /* 0x00000004134c7825 */ /* 0x040fe200078e024c */
[----:B------:R-:W4:Y:S03]  /*4bc0*/  LDC R28, c[0x0][0x230] ;  /* 0x00008c00ff1c7b82 */ /* 0x000f260000000800 */
[----:B------:R-:W-:-:S04]  /*4bd0*/  IMAD.WIDE R40, R19, 0x4, R40 ;  /* 0x0000000413287825 */ /* 0x000fc800078e0228 */
[C---:B------:R-:W-:Y:S01]  /*4be0*/  IMAD.WIDE R42, R19.reuse, 0x4, R42 ;  /* 0x00000004132a7825 */ /* 0x040fe200078e022a */
[----:B-----5:R-:W5:Y:S03]  /*4bf0*/  LDC R62, c[0x0][0x230] ;  /* 0x00008c00ff3e7b82 */ /* 0x020f660000000800 */
[----:B-1----:R-:W-:Y:S02]  /*4c00*/  VIADD R20, R20, 0xffffff9e ;  /* 0xffffff9e14147836 */ /* 0x002fe40000000000 */
[----:B------:R-:W-:-:S03]  /*4c10*/  IMAD.WIDE R44, R19, 0x4, R44 ;  /* 0x00000004132c7825 */ /* 0x000fc600078e022c */
[----:B------:R-:W-:Y:S01]  /*4c20*/  ISETP.GE.U32.AND P2, PT, R20, 0x7fffff5f, PT ;  /* 0x7fffff5f1400780c */ /* 0x000fe20003f46070 */
[----:B----4-:R-:W-:Y:S01]  /*4c30*/  VIADD R20, R26, 0xffffff9c ;  /* 0xffffff9c1a147836 */ /* 0x010fe20000000000 */
[----:B------:R-:W1:Y:S01]  /*4c40*/  LDC R31, c[0x0][0x230] ;  /* 0x00008c00ff1f7b82 */ /* 0x000e620000000800 */
[----:B------:R-:W-:Y:S02]  /*4c50*/  VIADD R26, R27, 0xffffff9d ;  /* 0xffffff9d1b1a7836 */ /* 0x000fe40000000000 */
[C---:B------:R-:W-:Y:S01]  /*4c60*/  IMAD.WIDE R46, R19.reuse, 0x4, R46 ;  /* 0x00000004132e7825 */ /* 0x040fe200078e022e */
[----:B------:R-:W-:Y:S02]  /*4c70*/  ISETP.GE.U32.AND P0, PT, R20, 0x7fffff5d, PT ;  /* 0x7fffff5d1400780c */ /* 0x000fe40003f06070 */
[----:B------:R-:W-:Y:S01]  /*4c80*/  ISETP.GE.U32.AND P1, PT, R26, 0x7fffff5e, PT ;  /* 0x7fffff5e1a00780c */ /* 0x000fe20003f26070 */
[C---:B------:R-:W-:Y:S01]  /*4c90*/  IMAD.WIDE R78, R19.reuse, 0x4, R78 ;  /* 0x00000004134e7825 */ /* 0x040fe200078e024e */
[----:B------:R-:W4:Y:S03]  /*4ca0*/  LDC R20, c[0x0][0x230] ;  /* 0x00008c00ff147b82 */ /* 0x000f260000000800 */
[----:B------:R1:W-:Y:S01]  /*4cb0*/  LDGSTS.E [R224+0xc004], desc[UR16][R64.64], !P2 ;  /* 0x0c00400040e07fae */ /* 0x0003e2000d121850 */
[----:B------:R-:W-:-:S04]  /*4cc0*/  IMAD.WIDE R80, R19, 0x4, R80 ;  /* 0x0000000413507825 */ /* 0x000fc800078e0250 */
[----:B------:R-:W1:Y:S01]  /*4cd0*/  LDC R26, c[0x0][0x230] ;  /* 0x00008c00ff1a7b82 */ /* 0x000e620000000800 */
[C---:B------:R-:W-:Y:S02]  /*4ce0*/  IMAD.WIDE R82, R19.reuse, 0x4, R82 ;  /* 0x0000000413527825 */ /* 0x040fe400078e0252 */
[----:B------:R-:W-:Y:S02]  /*4cf0*/  LDGSTS.E [R224+0xc008], desc[UR16][R66.64], !P1 ;  /* 0x0c00800042e07fae */ /* 0x000fe4000c921850 */
[C---:B------:R-:W-:Y:S02]  /*4d00*/  IMAD.WIDE R84, R19.reuse, 0x4, R84 ;  /* 0x0000000413547825 */ /* 0x040fe400078e0254 */
[----:B------:R-:W-:Y:S01]  /*4d10*/  LDGSTS.E [R224+0xc00c], desc[UR16][R68.64], !P0 ;  /* 0x0c00c00044e07fae */ /* 0x000fe2000c121850 */
[----:B------:R-:W1:Y:S01]  /*4d20*/  LDC R27, c[0x0][0x230] ;  /* 0x00008c00ff1b7b82 */ /* 0x000e620000000800 */
[----:B------:R-:W-:-:S04]  /*4d30*/  IMAD.WIDE R48, R19, 0x4, R48 ;  /* 0x0000000413307825 */ /* 0x000fc800078e0230 */
[----:B------:R-:W-:-:S03]  /*4d40*/  IMAD.WIDE R50, R19, 0x4, R50 ;  /* 0x0000000413327825 */ /* 0x000fc600078e0232 */
[----:B------:R-:W1:Y:S01]  /*4d50*/  LDC R30, c[0x0][0x230] ;  /* 0x00008c00ff1e7b82 */ /* 0x000e620000000800 */
[----:B----4-:R-:W-:Y:S02]  /*4d60*/  VIADD R20, R20, 0xffffffb0 ;  /* 0xffffffb014147836 */ /* 0x010fe40000000000 */
[----:B------:R-:W-:-:S03]  /*4d70*/  IMAD.WIDE R52, R19, 0x4, R52 ;  /* 0x0000000413347825 */ /* 0x000fc600078e0234 */
[----:B------:R-:W-:Y:S01]  /*4d80*/  ISETP.GE.U32.AND P1, PT, R20, 0x7fffff71, PT ;  /* 0x7fffff711400780c */ /* 0x000fe20003f26070 */
[----:B-----5:R-:W-:Y:S01]  /*4d90*/  VIADD R20, R62, 0xffffff94 ;  /* 0xffffff943e147836 */ /* 0x020fe20000000000 */
[----:B------:R-:W4:Y:S01]  /*4da0*/  LDC R63, c[0x0][0x230] ;  /* 0x00008c00ff3f7b82 */ /* 0x000f220000000800 */
[----:B-1----:R-:W-:Y:S02]  /*4db0*/  VIADD R26, R26, 0xffffffbb ;  /* 0xffffffbb1a1a7836 */ /* 0x002fe40000000000 */
[----:B------:R-:W-:Y:S01]  /*4dc0*/  IMAD.WIDE R102, R19, 0x4, R102 ;  /* 0x0000000413667825 */ /* 0x000fe200078e0266 */
[----:B------:R-:W-:Y:S02]  /*4dd0*/  ISETP.GE.U32.AND P3, PT, R20, 0x7fffff55, PT ;  /* 0x7fffff551400780c */ /* 0x000fe40003f66070 */
[----:B------:R-:W-:Y:S01]  /*4de0*/  ISETP.GE.U32.AND P6, PT, R26, 0x7fffff7c, PT ;  /* 0x7fffff7c1a00780c */ /* 0x000fe20003fc6070 */
[----:B------:R-:W-:Y:S01]  /*4df0*/  VIADD R26, R31, 0xffffffba ;  /* 0xffffffba1f1a7836 */ /* 0x000fe20000000000 */
[----:B------:R-:W1:Y:S01]  /*4e00*/  LDC R62, c[0x0][0x230] ;  /* 0x00008c00ff3e7b82 */ /* 0x000e620000000800 */
[----:B------:R-:W-:-:S02]  /*4e10*/  VIADD R20, R27, 0xffffff95 ;  /* 0xffffff951b147836 */ /* 0x000fc40000000000 */
[----:B------:R-:W-:Y:S01]  /*4e20*/  VIADD R27, R29, 0xffffffb9 ;  /* 0xffffffb91d1b7836 */ /* 0x000fe20000000000 */
[----:B------:R-:W-:Y:S01]  /*4e30*/  ISETP.GE.U32.AND P0, PT, R26, 0x7fffff7b, PT ;  /* 0x7fffff7b1a00780c */ /* 0x000fe20003f06070 */
[----:B------:R-:W-:Y:S01]  /*4e40*/  VIADD R26, R28, 0xffffff9b ;  /* 0xffffff9b1c1a7836 */ /* 0x000fe20000000000 */
[----:B------:R-:W-:Y:S01]  /*4e50*/  ISETP.GE.U32.AND P4, PT, R20, 0x7fffff56, PT ;  /* 0x7fffff561400780c */ /* 0x000fe20003f86070 */
[----:B------:R-:W-:Y:S01]  /*4e60*/  IMAD.WIDE R86, R19, 0x4, R86 ;  /* 0x0000000413567825 */ /* 0x000fe200078e0256 */
[----:B------:R-:W5:Y:S01]  /*4e70*/  LDC R64, c[0x0][0x230] ;  /* 0x00008c00ff407b82 */ /* 0x000f620000000800 */
[----:B------:R-:W-:Y:S02]  /*4e80*/  ISETP.GE.U32.AND P2, PT, R27, 0x7fffff7a, PT ;  /* 0x7fffff7a1b00780c */ /* 0x000fe40003f46070 */
[----:B------:R-:W-:Y:S01]  /*4e90*/  VIADD R20, R30, 0xffffffb8 ;  /* 0xffffffb81e147836 */ /* 0x000fe20000000000 */
[----:B------:R5:W-:Y:S01]  /*4ea0*/  LDGSTS.E [R223+0x8000], desc[UR16][R32.64], !P6 ;  /* 0x0800000020df7fae */ /* 0x000be2000f121850 */
[----:B------:R-:W-:Y:S01]  /*4eb0*/  ISETP.GE.U32.AND P5, PT, R26, 0x7fffff5c, PT ;  /* 0x7fffff5c1a00780c */ /* 0x000fe20003fa6070 */
[----:B------:R-:W-:-:S02]  /*4ec0*/  IMAD.WIDE R88, R19, 0x4, R88 ;  /* 0x0000000413587825 */ /* 0x000fc400078e0258 */
[----:B------:R-:W5:Y:S01]  /*4ed0*/  LDC R31, c[0x0][0x230] ;  /* 0x00008c00ff1f7b82 */ /* 0x000f620000000800 */
[----:B------:R-:W-:Y:S01]  /*4ee0*/  ISETP.GE.U32.AND P6, PT, R20, 0x7fffff79, PT ;  /* 0x7fffff791400780c */ /* 0x000fe20003fc6070 */
[----:B----4-:R-:W-:Y:S01]  /*4ef0*/  VIADD R26, R63, 0xffffff99 ;  /* 0xffffff993f1a7836 */ /* 0x010fe20000000000 */
[----:B------:R4:W-:Y:S01]  /*4f00*/  LDGSTS.E [R223+0x8004], desc[UR16][R34.64], !P0 ;  /* 0x0800400022df7fae */ /* 0x0009e2000c121850 */
[----:B------:R-:W-:-:S03]  /*4f10*/  IMAD.WIDE R90, R19, 0x4, R90 ;  /* 0x00000004135a7825 */ /* 0x000fc600078e025a */
[----:B------:R-:W-:Y:S01]  /*4f20*/  LDGSTS.E [R223+0x8008], desc[UR16][R36.64], !P2 ;  /* 0x0800800024df7fae */ /* 0x000fe2000d121850 */
[----:B------:R-:W4:Y:S01]  /*4f30*/  LDC R65, c[0x0][0x230] ;  /* 0x00008c00ff417b82 */ /* 0x000f220000000800 */
[----:B-1----:R-:W-:Y:S01]  /*4f40*/  VIADD R20, R62, 0xffffff9a ;  /* 0xffffff9a3e147836 */ /* 0x002fe20000000000 */
[----:B------:R-:W-:Y:S01]  /*4f50*/  ISETP.GE.U32.AND P0, PT, R26, 0x7fffff5a, PT ;  /* 0x7fffff5a1a00780c */ /* 0x000fe20003f06070 */
[----:B------:R-:W-:-:S03]  /*4f60*/  IMAD.WIDE R92, R19, 0x4, R92 ;  /* 0x00000004135c7825 */ /* 0x000fc600078e025c */
[----:B------:R-:W-:Y:S01]  /*4f70*/  ISETP.GE.U32.AND P2, PT, R20, 0x7fffff5b, PT ;  /* 0x7fffff5b1400780c */ /* 0x000fe20003f46070 */
[----:B------:R-:W-:Y:S01]  /*4f80*/  LDGSTS.E [R223+0x800c], desc[UR16][R38.64], !P6 ;  /* 0x0800c00026df7fae */ /* 0x000fe2000f121850 */
[----:B------:R-:W1:Y:S01]  /*4f90*/  LDC R29, c[0x0][0x230] ;  /* 0x00008c00ff1d7b82 */ /* 0x000e620000000800 */
[----:B-----5:R-:W-:Y:S02]  /*4fa0*/  VIADD R26, R64, 0xffffff98 ;  /* 0xffffff98401a7836 */ /* 0x020fe40000000000 */
[----:B------:R-:W-:Y:S01]  /*4fb0*/  LDGSTS.E [R223+0xc000], desc[UR16][R70.64], !P5 ;  /* 0x0c00000046df7fae */ /* 0x000fe2000e921850 */
[----:B------:R-:W-:Y:S02]  /*4fc0*/  IMAD.WIDE R54, R19, 0x4, R54 ;  /* 0x0000000413367825 */ /* 0x000fe400078e0236 */
[----:B------:R-:W-:Y:S02]  /*4fd0*/  ISETP.GE.U32.AND P6, PT, R26, 0x7fffff59, PT ;  /* 0x7fffff591a00780c */ /* 0x000fe40003fc6070 */
[----:B------:R-:W5:Y:S01]  /*4fe0*/  LDC R27, c[0x0][0x230] ;  /* 0x00008c00ff1b7b82 */ /* 0x000f620000000800 */
[----:B------:R-:W-:-:S02]  /*4ff0*/  VIADD R20, R31, 0xffffffb7 ;  /* 0xffffffb71f147836 */ /* 0x000fc40000000000 */
[----:B------:R-:W-:Y:S01]  /*5000*/  LDGSTS.E [R223+0xc004], desc[UR16][R72.64], !P2 ;  /* 0x0c00400048df7fae */ /* 0x000fe2000d121850 */
[----:B------:R-:W-:Y:S02]  /*5010*/  IMAD.WIDE R56, R19, 0x4, R56 ;  /* 0x0000000413387825 */ /* 0x000fe400078e0238 */
[----:B------:R-:W-:Y:S01]  /*5020*/  ISETP.GE.U32.AND P5, PT, R20, 0x7fffff78, PT ;  /* 0x7fffff781400780c */ /* 0x000fe20003fa6070 */
[----:B------:R-:W-:Y:S01]  /*5030*/  LDGSTS.E [R223+0xc008], desc[UR16][R74.64], !P0 ;  /* 0x0c0080004adf7fae */ /* 0x000fe2000c121850 */
[----:B------:R-:W2:Y:S01]  /*5040*/  LDC R30, c[0x0][0x230] ;  /* 0x00008c00ff1e7b82 */ /* 0x000ea20000000800 */
[----:B----4-:R-:W-:Y:S02]  /*5050*/  VIADD R20, R65, 0xffffff96 ;  /* 0xffffff9641147836 */ /* 0x010fe40000000000 */
[----:B------:R-:W-:Y:S01]  /*5060*/  LDGSTS.E [R223+0xc00c], desc[UR16][R76.64], !P6 ;  /* 0x0c00c0004cdf7fae */ /* 0x000fe2000f121850 */
[----:B------:R-:W-:Y:S02]  /*5070*/  IMAD.WIDE R58, R19, 0x4, R58 ;  /* 0x00000004133a7825 */ /* 0x000fe400078e023a */
[----:B------:R-:W-:-:S02]  /*5080*/  ISETP.GE.U32.AND P0, PT, R20, 0x7fffff57, PT ;  /* 0x7fffff571400780c */ /* 0x000fc40003f06070 */
[----:B------:R-:W4:Y:S01]  /*5090*/  LDC R28, c[0x0][0x230] ;  /* 0x00008c00ff1c7b82 */ /* 0x000f220000000800 */
[----:B-1----:R-:W-:Y:S02]  /*50a0*/  VIADD R26, R29, 0xffffffb6 ;  /* 0xffffffb61d1a7836 */ /* 0x002fe40000000000 */
[----:B------:R1:W-:Y:S01]  /*50b0*/  LDGSTS.E [R222+0x8000], desc[UR16][R40.64], !P5 ;  /* 0x0800000028de7fae */ /* 0x0003e2000e921850 */
[----:B------:R-:W-:Y:S02]  /*50c0*/  IMAD.WIDE R60, R19, 0x4, R60 ;  /* 0x00000004133c7825 */ /* 0x000fe400078e023c */
[----:B------:R-:W-:Y:S02]  /*50d0*/  ISETP.GE.U32.AND P2, PT, R26, 0x7fffff77, PT ;  /* 0x7fffff771a00780c */ /* 0x000fe40003f46070 */
[----:B------:R-:W3:Y:S01]  /*50e0*/  LDC R33, c[0x0][0x230] ;  /* 0x00008c00ff217b82 */ /* 0x000ee20000000800 */
[----:B-----5:R-:W-:Y:S02]  /*50f0*/  VIADD R20, R27, 0xffffffb5 ;  /* 0xffffffb51b147836 */ /* 0x020fe40000000000 */
[----:B------:R-:W-:-:S03]  /*5100*/  IMAD.WIDE R94, R19, 0x4, R94 ;  /* 0x00000004135e7825 */ /* 0x000fc600078e025e */
[----:B------:R-:W-:Y:S01]  /*5110*/  ISETP.GE.U32.AND P6, PT, R20, 0x7fffff76, PT ;  /* 0x7fffff761400780c */ /* 0x000fe20003fc6070 */
[C---:B------:R-:W-:Y:S01]  /*5120*/  IMAD.WIDE R96, R19.reuse, 0x4, R96 ;  /* 0x0000000413607825 */ /* 0x040fe200078e0260 */
[----:B------:R-:W5:Y:S03]  /*5130*/  LDC R32, c[0x0][0x230] ;  /* 0x00008c00ff207b82 */ /* 0x000f660000000800 */
[----:B--2---:R-:W-:Y:S01]  /*5140*/  VIADD R26, R30, 0xffffffb4 ;  /* 0xffffffb41e1a7836 */ /* 0x004fe20000000000 */
[----:B------:R2:W-:Y:S01]  /*5150*/  LDGSTS.E [R222+0x8004], desc[UR16][R42.64], !P2 ;  /* 0x080040002ade7fae */ /* 0x0005e2000d121850 */
[----:B------:R-:W-:-:S03]  /*5160*/  IMAD.WIDE R98, R19, 0x4, R98 ;  /* 0x0000000413627825 */ /* 0x000fc600078e0262 */
[----:B------:R-:W5:Y:S01]  /*5170*/  LDC R29, c[0x0][0x230] ;  /* 0x00008c00ff1d7b82 */ /* 0x000f620000000800 */
[----:B------:R-:W-:Y:S01]  /*5180*/  ISETP.GE.U32.AND P5, PT, R26, 0x7fffff75, PT ;  /* 0x7fffff751a00780c */ /* 0x000fe20003fa6070 */
[----:B----4-:R-:W-:Y:S01]  /*5190*/  VIADD R20, R28, 0xffffff97 ;  /* 0xffffff971c147836 */ /* 0x010fe20000000000 */
[----:B------:R-:W-:Y:S01]  /*51a0*/  LDGSTS.E [R222+0x8008], desc[UR16][R44.64], !P6 ;  /* 0x080080002cde7fae */ /* 0x000fe2000f121850 */
[C---:B------:R-:W-:Y:S02]  /*51b0*/  IMAD R35, R234.reuse, 0x54, RZ ;  /* 0x00000054ea237824 */ /* 0x040fe400078e02ff */
[----:B-1----:R-:W-:Y:S01]  /*51c0*/  IMAD R41, R234, 0x58, RZ ;  /* 0x00000058ea297824 */ /* 0x002fe200078e02ff */
[----:B------:R-:W-:Y:S01]  /*51d0*/  ISETP.GE.U32.AND P2, PT, R20, 0x7fffff58, PT ;  /* 0x7fffff581400780c */ /* 0x000fe20003f46070 */
[----:B------:R-:W1:Y:S01]  /*51e0*/  LDC R27, c[0x0][0x230] ;  /* 0x00008c00ff1b7b82 */ /* 0x000e620000000800 */
[----:B---3--:R-:W-:Y:S02]  /*51f0*/  VIADD R20, R33, 0xffffffb1 ;  /* 0xffffffb121147836 */ /* 0x008fe40000000000 */
[----:B--2---:R-:W-:-:S02]  /*5200*/  IMAD R43, R234, 0x5c, RZ ;  /* 0x0000005cea2b7824 */ /* 0x004fc400078e02ff */
[----:B------:R-:W-:Y:S01]  /*5210*/  IMAD R37, R234, 0x60, RZ ;  /* 0x00000060ea257824 */ /* 0x000fe200078e02ff */
[----:B------:R-:W-:Y:S01]  /*5220*/  LDGSTS.E [R222+0x800c], desc[UR16][R46.64], !P5 ;  /* 0x0800c0002ede7fae */ /* 0x000fe2000e921850 */
[----:B------:R-:W-:Y:S01]  /*5230*/  ISETP.GE.U32.AND P5, PT, R20, 0x7fffff72, PT ;  /* 0x7fffff721400780c */ /* 0x000fe20003fa6070 */
[----:B------:R-:W2:Y:S01]  /*5240*/  LDC R28, c[0x0][0x230] ;  /* 0x00008c00ff1c7b82 */ /* 0x000ea20000000800 */
[----:B-----5:R-:W-:Y:S02]  /*5250*/  VIADD R26, R32, 0xffffffb3 ;  /* 0xffffffb3201a7836 */ /* 0x020fe40000000000 */
[C---:B------:R-:W-:Y:S01]  /*5260*/  IMAD.WIDE R100, R19.reuse, 0x4, R100 ;  /* 0x0000000413647825 */ /* 0x040fe200078e0264 */
[----:B------:R-:W-:Y:S02]  /*5270*/  LDGSTS.E [R222+0xc000], desc[UR16][R78.64], !P2 ;  /* 0x0c0000004ede7fae */ /* 0x000fe4000d121850 */
[----:B------:R-:W-:Y:S01]  /*5280*/  ISETP.GE.U32.AND P6, PT, R26, 0x7fffff74, PT ;  /* 0x7fffff741a00780c */ /* 0x000fe20003fc6070 */
[----:B------:R-:W-:Y:S01]  /*5290*/  IMAD.WIDE R104, R19, 0x4, R104 ;  /* 0x0000000413687825 */ /* 0x000fe200078e0268 */
[----:B------:R-:W3:Y:S01]  /*52a0*/  LDC R31, c[0x0][0x230] ;  /* 0x00008c00ff1f7b82 */ /* 0x000ee20000000800 */
[----:B------:R-:W-:Y:S02]  /*52b0*/  LDGSTS.E [R222+0xc004], desc[UR16][R80.64], !P0 ;  /* 0x0c00400050de7fae */ /* 0x000fe4000c121850 */
[----:B------:R-:W-:-:S02]  /*52c0*/  VIADD R20, R29, 0xffffffb2 ;  /* 0xffffffb21d147836 */ /* 0x000fc40000000000 */
[----:B------:R-:W-:Y:S01]  /*52d0*/  LDGSTS.E [R222+0xc008], desc[UR16][R82.64], !P4 ;  /* 0x0c00800052de7fae */ /* 0x000fe2000e121850 */
[----:B------:R-:W-:Y:S02]  /*52e0*/  IMAD.WIDE R106, R19, 0x4, R106 ;  /* 0x00000004136a7825 */ /* 0x000fe400078e026a */
[----:B------:R-:W4:Y:S01]  /*52f0*/  LDC R30, c[0x0][0x230] ;  /* 0x00008c00ff1e7b82 */ /* 0x000f220000000800 */
[----:B------:R-:W-:Y:S01]  /*5300*/  ISETP.GE.U32.AND P2, PT, R20, 0x7fffff73, PT ;  /* 0x7fffff731400780c */ /* 0x000fe20003f46070 */
[----:B-1----:R-:W-:Y:S01]  /*5310*/  VIADD R26, R27, 0xffffff93 ;  /* 0xffffff931b1a7836 */ /* 0x002fe20000000000 */
[----:B------:R-:W-:Y:S04]  /*5320*/  LDGSTS.E [R222+0xc00c], desc[UR16][R84.64], !P3 ;  /* 0x0c00c00054de7fae */ /* 0x000fe8000d921850 */
[----:B------:R-:W-:Y:S01]  /*5330*/  LDGSTS.E [R221+0x8000], desc[UR16][R48.64], !P6 ;  /* 0x0800000030dd7fae */ /* 0x000fe2000f121850 */
[----:B------:R-:W1:Y:S01]  /*5340*/  LDC R29, c[0x0][0x230] ;  /* 0x00008c00ff1d7b82 */ /* 0x000e620000000800 */
[----:B--2---:R-:W-:Y:S01]  /*5350*/  VIADD R20, R28, 0xffffff92 ;  /* 0xffffff921c147836 */ /* 0x004fe20000000000 */
[----:B------:R-:W-:-:S04]  /*5360*/  ISETP.GE.U32.AND P6, PT, R26, 0x7fffff54, PT ;  /* 0x7fffff541a00780c */ /* 0x000fc80003fc6070 */
[----:B------:R-:W-:Y:S01]  /*5370*/  ISETP.GE.U32.AND P4, PT, R20, 0x7fffff53, PT ;  /* 0x7fffff531400780c */ /* 0x000fe20003f86070 */
[----:B------:R-:W-:Y:S01]  /*5380*/  LDGSTS.E [R221+0x8004], desc[UR16][R50.64], !P2 ;  /* 0x0800400032dd7fae */ /* 0x000fe2000d121850 */
[----:B------:R-:W2:Y:S01]  /*5390*/  LDC R26, c[0x0][0x230] ;  /* 0x00008c00ff1a7b82 */ /* 0x000ea20000000800 */
[----:B---3--:R-:W-:Y:S02]  /*53a0*/  VIADD R20, R31, 0xffffff90 ;  /* 0xffffff901f147836 */ /* 0x008fe40000000000 */
[----:B------:R-:W-:Y:S03]  /*53b0*/  LDGSTS.E [R221+0x8008], desc[UR16][R52.64], !P5 ;  /* 0x0800800034dd7fae */ /* 0x000fe6000e921850 */
[----:B------:R-:W-:Y:S01]  /*53c0*/  ISETP.GE.U32.AND P0, PT, R20, 0x7fffff51, PT ;  /* 0x7fffff511400780c */ /* 0x000fe20003f06070 */
[----:B------:R-:W-:Y:S01]  /*53d0*/  LDGSTS.E [R221+0x800c], desc[UR16][R102.64], !P1 ;  /* 0x0800c00066dd7fae */ /* 0x000fe2000c921850 */
[----:B------:R-:W3:Y:S01]  /*53e0*/  LDC R28, c[0x0][0x230] ;  /* 0x00008c00ff1c7b82 */ /* 0x000ee20000000800 */
[----:B----4-:R-:W-:-:S02]  /*53f0*/  VIADD R27, R30, 0xffffff91 ;  /* 0xffffff911e1b7836 */ /* 0x010fc40000000000 */
[----:B------:R-:W-:Y:S03]  /*5400*/  LDGSTS.E [R221+0xc000], desc[UR16][R86.64], !P6 ;  /* 0x0c00000056dd7fae */ /* 0x000fe6000f121850 */
[----:B------:R-:W-:Y:S01]  /*5410*/  ISETP.GE.U32.AND P3, PT, R27, 0x7fffff52, PT ;  /* 0x7fffff521b00780c */ /* 0x000fe20003f66070 */
[----:B------:R-:W-:Y:S01]  /*5420*/  LDGSTS.E [R221+0xc004], desc[UR16][R88.64], !P4 ;  /* 0x0c00400058dd7fae */ /* 0x000fe2000e121850 */
[----:B------:R-:W4:Y:S01]  /*5430*/  LDC R33, c[0x0][0x230] ;  /* 0x00008c00ff217b82 */ /* 0x000f220000000800 */
[----:B-1----:R-:W-:-:S07]  /*5440*/  VIADD R20, R29, 0xffffffaf ;  /* 0xffffffaf1d147836 */ /* 0x002fce0000000000 */
[----:B------:R-:W1:Y:S01]  /*5450*/  LDC R31, c[0x0][0x230] ;  /* 0x00008c00ff1f7b82 */ /* 0x000e620000000800 */
[----:B--2---:R-:W-:Y:S02]  /*5460*/  VIADD R26, R26, 0xffffffae ;  /* 0xffffffae1a1a7836 */ /* 0x004fe40000000000 */
[----:B------:R-:W-:Y:S03]  /*5470*/  LDGSTS.E [R221+0xc008], desc[UR16][R90.64], !P3 ;  /* 0x0c0080005add7fae */ /* 0x000fe6000d921850 */
[----:B------:R-:W-:Y:S01]  /*5480*/  ISETP.GE.U32.AND P5, PT, R26, 0x7fffff6f, PT ;  /* 0x7fffff6f1a00780c */ /* 0x000fe20003fa6070 */
[----:B------:R-:W-:Y:S01]  /*5490*/  LDGSTS.E [R221+0xc00c], desc[UR16][R92.64], !P0 ;  /* 0x0c00c0005cdd7fae */ /* 0x000fe2000c121850 */
[----:B------:R-:W2:Y:S01]  /*54a0*/  LDC R32, c[0x0][0x230] ;  /* 0x00008c00ff207b82 */ /* 0x000ea20000000800 */
[----:B------:R-:W-:Y:S01]  /*54b0*/  ISETP.GE.U32.AND P0, PT, R20, 0x7fffff70, PT ;  /* 0x7fffff701400780c */ /* 0x000fe20003f06070 */
[----:B---3--:R-:W-:-:S05]  /*54c0*/  VIADD R28, R28, 0xffffffad ;  /* 0xffffffad1c1c7836 */ /* 0x008fca0000000000 */
[----:B------:R-:W-:Y:S01]  /*54d0*/  ISETP.GE.U32.AND P4, PT, R28, 0x7fffff6e, PT ;  /* 0x7fffff6e1c00780c */ /* 0x000fe20003f86070 */
[----:B------:R-:W3:Y:S01]  /*54e0*/  LDC R29, c[0x0][0x230] ;  /* 0x00008c00ff1d7b82 */ /* 0x000ee20000000800 */
[----:B----4-:R-:W-:-:S05]  /*54f0*/  VIADD R20, R33, 0xffffffac ;  /* 0xffffffac21147836 */ /* 0x010fca0000000000 */
[----:B------:R-:W-:Y:S01]  /*5500*/  ISETP.GE.U32.AND P3, PT, R20, 0x7fffff6d, PT ;  /* 0x7fffff6d1400780c */ /* 0x000fe20003f66070 */
[----:B------:R-:W-:Y:S01]  /*5510*/  LDGSTS.E [R220+0x8000], desc[UR16][R54.64], !P0 ;  /* 0x0800000036dc7fae */ /* 0x000fe2000c121850 */
[----:B------:R-:W4:Y:S01]  /*5520*/  LDC R30, c[0x0][0x230] ;  /* 0x00008c00ff1e7b82 */ /* 0x000f220000000800 */
[----:B-1----:R-:W-:Y:S02]  /*5530*/  VIADD R26, R31, 0xffffff8f ;  /* 0xffffff8f1f1a7836 */ /* 0x002fe40000000000 */
[----:B------:R-:W-:Y:S01]  /*5540*/  LDGSTS.E [R220+0x8004], desc[UR16][R56.64], !P5 ;  /* 0x0800400038dc7fae */ /* 0x000fe2000e921850 */
[----:B------:R-:W-:Y:S02]  /*5550*/  IMAD R31, R234, 0x64, RZ ;  /* 0x00000064ea1f7824 */ /* 0x000fe400078e02ff */
[----:B------:R-:W-:Y:S01]  /*5560*/  ISETP.GE.U32.AND P2, PT, R26, 0x7fffff50, PT ;  /* 0x7fffff501a00780c */ /* 0x000fe20003f46070 */
[----:B------:R-:W-:Y:S01]  /*5570*/  LDGSTS.E [R220+0x8008], desc[UR16][R58.64], !P4 ;  /* 0x080080003adc7fae */ /* 0x000fe2000e121850 */
[----:B------:R-:W1:Y:S01]  /*5580*/  LDC R27, c[0x0][0x230] ;  /* 0x00008c00ff1b7b82 */ /* 0x000e620000000800 */
[----:B--2---:R-:W-:-:S02]  /*5590*/  VIADD R20, R32, 0xffffff8e ;  /* 0xffffff8e20147836 */ /* 0x004fc40000000000 */
[----:B------:R-:W-:Y:S03]  /*55a0*/  LDGSTS.E [R220+0x800c], desc[UR16][R60.64], !P3 ;  /* 0x0800c0003cdc7fae */ /* 0x000fe6000d921850 */
[----:B------:R-:W-:Y:S01]  /*55b0*/  ISETP.GE.U32.AND P1, PT, R20, 0x7fffff4f, PT ;  /* 0x7fffff4f1400780c */ /* 0x000fe20003f26070 */
[----:B---3--:R-:W-:Y:S01]  /*55c0*/  VIADD R29, R29, 0xffffff8c ;  /* 0xffffff8c1d1d7836 */ /* 0x008fe20000000000 */
[----:B------:R-:W2:Y:S03]  /*55d0*/  LDC R38, c[0x0][0x230] ;  /* 0x00008c00ff267b82 */ /* 0x000ea60000000800 */
[----:B------:R-:W-:Y:S01]  /*55e0*/  LDGSTS.E [R220+0xc000], desc[UR16][R94.64], !P2 ;  /* 0x0c0000005edc7fae */ /* 0x000fe2000d121850 */
[----:B------:R-:W-:Y:S01]  /*55f0*/  ISETP.GE.U32.AND P6, PT, R29, 0x7fffff4d, PT ;  /* 0x7fffff4d1d00780c */ /* 0x000fe20003fc6070 */
[----:B----4-:R-:W-:-:S03]  /*5600*/  VIADD R26, R30, 0xffffff8d ;  /* 0xffffff8d1e1a7836 */ /* 0x010fc60000000000 */
[----:B------:R-:W3:Y:S01]  /*5610*/  LDC R36, c[0x0][0x230] ;  /* 0x00008c00ff247b82 */ /* 0x000ee20000000800 */
[-C--:B------:R-:W-:Y:S02]  /*5620*/  IADD3 R30, P2, R41, R22.reuse, RZ ;  /* 0x00000016291e7210 */ /* 0x080fe40007f5e0ff */
[----:B------:R-:W-:Y:S01]  /*5630*/  LDGSTS.E [R220+0xc004], desc[UR16][R96.64], !P1 ;  /* 0x0c00400060dc7fae */ /* 0x000fe2000c921850 */
[----:B------:R-:W-:Y:S02]  /*5640*/  IADD3 R32, P1, R43, R22, RZ ;  /* 0x000000162b207210 */ /* 0x000fe40007f3e0ff */
[----:B------:R-:W-:Y:S01]  /*5650*/  ISETP.GE.U32.AND P0, PT, R26, 0x7fffff4e, PT ;  /* 0x7fffff4e1a00780c */ /* 0x000fe20003f06070 */
[----:B-1----:R-:W-:Y:S01]  /*5660*/  VIADD R27, R27, 0xffffffab ;  /* 0xffffffab1b1b7836 */ /* 0x002fe20000000000 */
[----:B------:R-:W1:Y:S04]  /*5670*/  LDC R29, c[0x0][0x230] ;  /* 0x00008c00ff1d7b82 */ /* 0x000e680000000800 */
[----:B------:R-:W-:Y:S01]  /*5680*/  ISETP.GE.U32.AND P3, PT, R27, 0x7fffff6c, PT ;  /* 0x7fffff6c1b00780c */ /* 0x000fe20003f66070 */
[----:B------:R-:W-:-:S03]  /*5690*/  IMAD R27, R234, 0x50, RZ ;  /* 0x00000050ea1b7824 */ /* 0x000fc600078e02ff */
[----:B------:R-:W4:Y:S01]  /*56a0*/  LDC R33, c[0x0][0x230] ;  /* 0x00008c00ff217b82 */ /* 0x000f220000000800 */
[----:B--2---:R-:W-:Y:S02]  /*56b0*/  VIADD R38, R38, 0xffffffaa ;  /* 0xffffffaa26267836 */ /* 0x004fe40000000000 */
[----:B------:R-:W-:Y:S01]  /*56c0*/  LDGSTS.E [R220+0xc008], desc[UR16][R98.64], !P0 ;  /* 0x0c00800062dc7fae */ /* 0x000fe2000c121850 */
[----:B------:R-:W-:-:S03]  /*56d0*/  IADD3 R26, P0, R27, R22, RZ ;  /* 0x000000161b1a7210 */ /* 0x000fc60007f1e0ff */
[----:B------:R-:W-:Y:S01]  /*56e0*/  LDGSTS.E [R220+0xc00c], desc[UR16][R100.64], !P6 ;  /* 0x0c00c00064dc7fae */ /* 0x000fe2000f121850 */
[-C--:B------:R-:W-:Y:S01]  /*56f0*/  LEA.HI.X.SX32 R27, R5, R23.reuse, 0x2, P0 ;  /* 0x00000017051b7211 */ /* 0x080fe200000f16ff */
[----:B---3--:R-:W-:Y:S01]  /*5700*/  VIADD R36, R36, 0xffffffa9 ;  /* 0xffffffa924247836 */ /* 0x008fe20000000000 */
[-C--:B------:R-:W-:Y:S01]  /*5710*/  IADD3 R28, P0, R35, R22.reuse, RZ ;  /* 0x00000016231c7210 */ /* 0x080fe20007f1e0ff */
[----:B------:R-:W2:Y:S01]  /*5720*/  LDC R20, c[0x0][0x230] ;  /* 0x00008c00ff147b82 */ /* 0x000ea20000000800 */
[----:B------:R-:W-:Y:S01]  /*5730*/  ISETP.GE.U32.AND P6, PT, R38, 0x7fffff6b, PT ;  /* 0x7fffff6b2600780c */ /* 0x000fe20003fc6070 */
[----:B------:R-:W-:Y:S01]  /*5740*/  IMAD.WIDE R34, R19, 0x4, R26 ;  /* 0x0000000413227825 */ /* 0x000fe200078e021a */
[-C--:B------:R-:W-:Y:S02]  /*5750*/  IADD3 R26, P4, R37, R22.reuse, RZ ;  /* 0x00000016251a7210 */ /* 0x080fe40007f9e0ff */
[----:B------:R-:W-:Y:S01]  /*5760*/  IADD3 R22, P5, R31, R22, RZ ;  /* 0x000000161f167210 */ /* 0x000fe20007fbe0ff */
[----:B-1----:R-:W-:Y:S01]  /*5770*/  VIADD R27, R29, 0xffffffa8 ;  /* 0xffffffa81d1b7836 */ /* 0x002fe20000000000 */
[-C--:B------:R-:W-:Y:S01]  /*5780*/  LEA.HI.X.SX32 R29, R14, R23.reuse, 0x2, P0 ;  /* 0x000000170e1d7211 */ /* 0x080fe200000f16ff */
[----:B------:R1:W-:Y:S01]  /*5790*/  LDGSTS.E [R218+0x8000], desc[UR16][R34.64], !P3 ;  /* 0x0800000022da7fae */ /* 0x0003e2000d921850 */
[----:B------:R-:W-:Y:S01]  /*57a0*/  ISETP.GE.U32.AND P0, PT, R36, 0x7fffff6a, PT ;  /* 0x7fffff6a2400780c */ /* 0x000fe20003f06070 */
[----:B------:R-:W3:Y:S01]  /*57b0*/  LDC R39, c[0x0][0x230] ;  /* 0x00008c00ff277b82 */ /* 0x000ee20000000800 */
[----:B------:R-:W-:Y:S01]  /*57c0*/  LEA.HI.X.SX32 R31, R15, R23, 0x2, P2 ;  /* 0x000000170f1f7211 */ /* 0x000fe200010f16ff */
[----:B------:R-:W-:Y:S01]  /*57d0*/  IMAD.WIDE R28, R19, 0x4, R28 ;  /* 0x00000004131c7825 */ /* 0x000fe200078e021c */
[----:B------:R-:W-:-:S03]  /*57e0*/  ISETP.GE.U32.AND P2, PT, R27, 0x7fffff69, PT ;  /* 0x7fffff691b00780c */ /* 0x000fc60003f46070 */
[----:B----4-:R-:W-:Y:S01]  /*57f0*/  VIADD R27, R33, 0xffffff8a ;  /* 0xffffff8a211b7836 */ /* 0x010fe20000000000 */
[----:B------:R-:W-:Y:S01]  /*5800*/  LEA.HI.X.SX32 R33, R16, R23, 0x2, P1 ;  /* 0x0000001710217211 */ /* 0x000fe200008f16ff */
[----:B------:R-:W-:Y:S01]  /*5810*/  IMAD.WIDE R30, R19, 0x4, R30 ;  /* 0x00000004131e7825 */ /* 0x000fe200078e021e */
[----:B------:R4:W-:Y:S01]  /*5820*/  LDGSTS.E [R218+0x8004], desc[UR16][R28.64], !P6 ;  /* 0x080040001cda7fae */ /* 0x0009e2000f121850 */
[----:B------:R-:W5:Y:S01]  /*5830*/  LDC R36, c[0x0][0x230] ;  /* 0x00008c00ff247b82 */ /* 0x000f620000000800 */
[----:B------:R-:W-:Y:S01]  /*5840*/  ISETP.GE.U32.AND P3, PT, R27, 0x7fffff4b, PT ;  /* 0x7fffff4b1b00780c */ /* 0x000fe20003f66070 */
[----:B------:R-:W-:Y:S01]  /*5850*/  IMAD.WIDE R32, R19, 0x4, R32 ;  /* 0x0000000413207825 */ /* 0x000fe200078e0220 */
[----:B------:R5:W-:Y:S01]  /*5860*/  LDGSTS.E [R218+0x8008], desc[UR16][R30.64], !P0 ;  /* 0x080080001eda7fae */ /* 0x000be2000c121850 */
[----:B------:R-:W-:Y:S02]  /*5870*/  ISETP.GE.AND P0, PT, R228, R156, PT ;  /* 0x0000009ce400720c */ /* 0x000fe40003f06270 */
[----:B--2---:R-:W-:Y:S01]  /*5880*/  VIADD R20, R20, 0xffffff8b ;  /* 0xffffff8b14147836 */ /* 0x004fe20000000000 */
[----:B------:R2:W-:Y:S01]  /*5890*/  LDGSTS.E [R218+0x800c], desc[UR16][R32.64], !P2 ;  /* 0x0800c00020da7fae */ /* 0x0005e2000d121850 */
[----:B------:R-:W-:Y:S01]  /*58a0*/  ISETP.GE.AND P2, PT, R229, R0, PT ;  /* 0x00000000e500720c */ /* 0x000fe20003f46270 */
[----:B------:R-:W4:Y:S02]  /*58b0*/  LDC R27, c[0x0][0x230] ;  /* 0x00008c00ff1b7b82 */ /* 0x000f240000000800 */
[----:B------:R-:W2:Y:S01]  /*58c0*/  LDL.LU R0, [R1+0xcc] ;  /* 0x0000cc0001007983 */ /* 0x000ea20000300800 */
[----:B------:R-:W-:Y:S01]  /*58d0*/  ISETP.GE.U32.AND P1, PT, R20, 0x7fffff4c, PT ;  /* 0x7fffff4c1400780c */ /* 0x000fe20003f26070 */
[----:B---3--:R-:W-:-:S04]  /*58e0*/  VIADD R39, R39, 0xffffff89 ;  /* 0xffffff8927277836 */ /* 0x008fc80000000000 */
[----:B-1----:R-:W1:Y:S01]  /*58f0*/  LDC R35, c[0x0][0x230] ;  /* 0x00008c00ff237b82 */ /* 0x002e620000000800 */
[----:B------:R-:W-:-:S07]  /*5900*/  ISETP.GE.U32.AND P6, PT, R39, 0x7fffff4a, PT ;  /* 0x7fffff4a2700780c */ /* 0x000fce0003fc6070 */
[----:B------:R-:W3:Y:S08]  /*5910*/  LDC R20, c[0x0][0x230] ;  /* 0x00008c00ff147b82 */ /* 0x000ef00000000800 */
[----:B------:R-:W2:Y:S01]  /*5920*/  LDC R34, c[0x0][0x230] ;  /* 0x00008c00ff227b82 */ /* 0x000ea20000000800 */
[----:B----4-:R-:W-:Y:S01]  /*5930*/  VIADD R28, R27, 0xffffffa6 ;  /* 0xffffffa61b1c7836 */ /* 0x010fe20000000000 */
[----:B------:R-:W-:Y:S01]  /*5940*/  LEA.HI.X.SX32 R27, R6, R23, 0x2, P4 ;  /* 0x00000017061b7211 */ /* 0x000fe200020f16ff */
[----:B-----5:R-:W-:Y:S01]  /*5950*/  VIADD R36, R36, 0xffffff88 ;  /* 0xffffff8824247836 */ /* 0x020fe20000000000 */
[----:B------:R-:W-:Y:S02]  /*5960*/  LDGSTS.E [R218+0xc000], desc[UR16][R104.64], !P1 ;  /* 0x0c00000068da7fae */ /* 0x000fe4000c921850 */
[----:B------:R-:W-:-:S02]  /*5970*/  ISETP.GE.U32.AND P4, PT, R28, 0x7fffff67, PT ;  /* 0x7fffff671c00780c */ /* 0x000fc40003f86070 */
[----:B------:R-:W4:Y:S01]  /*5980*/  LDC R28, c[0x0][0x230] ;  /* 0x00008c00ff1c7b82 */ /* 0x000f220000000800 */
[----:B------:R-:W-:Y:S01]  /*5990*/  IMAD.WIDE R108, R19, 0x4, R108 ;  /* 0x00000004136c7825 */ /* 0x000fe200078e026c */
[----:B------:R-:W-:Y:S06]  /*59a0*/  LDGSTS.E [R218+0xc004], desc[UR16][R106.64], !P3 ;  /* 0x0c0040006ada7fae */ /* 0x000fec000d921850 */
[----:B------:R-:W5:Y:S01]  /*59b0*/  LDC R29, c[0x0][0x230] ;  /* 0x00008c00ff1d7b82 */ /* 0x000f620000000800 */
[----:B-1----:R-:W-:Y:S02]  /*59c0*/  VIADD R35, R35, 0xffffffa7 ;  /* 0xffffffa723237836 */ /* 0x002fe40000000000 */
[----:B---3--:R-:W-:-:S05]  /*59d0*/  VIADD R20, R20, 0xffffffa4 ;  /* 0xffffffa414147836 */ /* 0x008fca0000000000 */
[----:B------:R-:W1:Y:S01]  /*59e0*/  LDC R30, c[0x0][0x230] ;  /* 0x00008c00ff1e7b82 */ /* 0x000e620000000800 */
[----:B------:R-:W-:Y:S01]  /*59f0*/  ISETP.GE.U32.AND P1, PT, R36, 0x7fffff49, PT ;  /* 0x7fffff492400780c */ /* 0x000fe20003f26070 */
[----:B------:R-:W-:Y:S01]  /*5a00*/  LDGSTS.E [R218+0xc008], desc[UR16][R108.64], !P6 ;  /* 0x0c0080006cda7fae */ /* 0x000fe2000f121850 */
[----:B------:R-:W-:-:S05]  /*5a10*/  ISETP.GE.U32.AND P3, PT, R35, 0x7fffff68, PT ;  /* 0x7fffff682300780c */ /* 0x000fca0003f66070 */
[----:B--2---:R-:W2:Y:S01]  /*5a20*/  LDC R32, c[0x0][0x230] ;  /* 0x00008c00ff207b82 */ /* 0x004ea20000000800 */
[----:B------:R-:W-:Y:S01]  /*5a30*/  ISETP.GE.U32.AND P6, PT, R20, 0x7fffff65, PT ;  /* 0x7fffff651400780c */ /* 0x000fe20003fc6070 */
[----:B------:R-:W-:Y:S01]  /*5a40*/  VIADD R34, R34, 0xffffffa5 ;  /* 0xffffffa522227836 */ /* 0x000fe20000000000 */
[----:B------:R-:W-:-:S05]  /*5a50*/  SEL R20, RZ, 0x4, P2 ;  /* 0x00000004ff147807 */ /* 0x000fca0001000000 */
[----:B------:R-:W3:Y:S01]  /*5a60*/  LDC R31, c[0x0][0x230] ;  /* 0x00008c00ff1f7b82 */ /* 0x000ee20000000800 */
[----:B------:R-:W-:Y:S01]  /*5a70*/  ISETP.GT.AND P2, PT, R227, 0x7f, PT ;  /* 0x0000007fe300780c */ /* 0x000fe20003f44270 */
[----:B------:R-:W-:Y:S01]  /*5a80*/  IMAD.WIDE R110, R19, 0x4, R110 ;  /* 0x00000004136e7825 */ /* 0x000fe200078e026e */
[----:B------:R-:W-:-:S05]  /*5a90*/  LEA.HI.X.SX32 R23, R17, R23, 0x2, P5 ;  /* 0x0000001711177211 */ /* 0x000fca00028f16ff */
[----:B------:R-:W3:Y:S01]  /*5aa0*/  LDC R33, c[0x0][0x230] ;  /* 0x00008c00ff217b82 */ /* 0x000ee20000000800 */
[----:B------:R-:W-:Y:S01]  /*5ab0*/  ISETP.GE.U32.AND P5, PT, R34, 0x7fffff66, PT ;  /* 0x7fffff662200780c */ /* 0x000fe20003fa6070 */
[C---:B------:R-:W-:Y:S01]  /*5ac0*/  IMAD.WIDE R26, R19.reuse, 0x4, R26 ;  /* 0x00000004131a7825 */ /* 0x040fe200078e021a */
[----:B------:R-:W-:Y:S01]  /*5ad0*/  SEL R20, R20, RZ, P2 ;  /* 0x000000ff14147207 */ /* 0x000fe20001000000 */
[----:B------:R-:W-:Y:S04]  /*5ae0*/  LDGSTS.E [R218+0xc00c], desc[UR16][R110.64], !P1 ;  /* 0x0c00c0006eda7fae */ /* 0x000fe8000c921850 */
[----:B------:R-:W3:Y:S01]  /*5af0*/  LDC R34, c[0x0][0x230] ;  /* 0x00008c00ff227b82 */ /* 0x000ee20000000800 */
[----:B------:R-:W-:Y:S01]  /*5b00*/  ISETP.NE.U32.AND P2, PT, R20, RZ, PT ;  /* 0x000000ff1400720c */ /* 0x000fe20003f45070 */
[----:B----4-:R-:W-:Y:S01]  /*5b10*/  VIADD R20, R28, 0xffffff87 ;  /* 0xffffff871c147836 */ /* 0x010fe20000000000 */
[----:B------:R4:W-:Y:S01]  /*5b20*/  LDGSTS.E [R219+0x8000], desc[UR16][R26.64], !P3 ;  /* 0x080000001adb7fae */ /* 0x0009e2000d921850 */
[----:B------:R-:W-:-:S04]  /*5b30*/  IMAD.WIDE R22, R19, 0x4, R22 ;  /* 0x0000000413167825 */ /* 0x000fc800078e0216 */
[----:B-----5:R-:W-:Y:S01]  /*5b40*/  VIADD R28, R29, 0xffffff86 ;  /* 0xffffff861d1c7836 */ /* 0x020fe20000000000 */
[----:B------:R-:W-:Y:S01]  /*5b50*/  ISETP.GE.U32.AND P3, PT, R20, 0x7fffff48, PT ;  /* 0x7fffff481400780c */ /* 0x000fe20003f66070 */
[C---:B------:R-:W-:Y:S01]  /*5b60*/  IMAD.WIDE R112, R19.reuse, 0x4, R112 ;  /* 0x0000000413707825 */ /* 0x040fe200078e0270 */
[----:B------:R2:W-:Y:S01]  /*5b70*/  LDGSTS.E [R219+0x8004], desc[UR16][R22.64], !P4 ;  /* 0x0800400016db7fae */ /* 0x0005e2000e121850 */
[----:B------:R-:W5:Y:S01]  /*5b80*/  LDC R156, c[0x0][0x230] ;  /* 0x00008c00ff9c7b82 */ /* 0x000f620000000800 */
[----:B------:R-:W-:Y:S01]  /*5b90*/  ISETP.GE.U32.AND P4, PT, R28, 0x7fffff47, PT ;  /* 0x7fffff471c00780c */ /* 0x000fe20003f86070 */
[----:B-1----:R-:W-:Y:S01]  /*5ba0*/  VIADD R20, R30, 0xffffff85 ;  /* 0xffffff851e147836 */ /* 0x002fe20000000000 */
[----:B------:R-:W-:Y:S05]  /*5bb0*/  LDGSTS.E [R219+0x8008], desc[UR16][R112.64], !P5 ;  /* 0x0800800070db7fae */ /* 0x000fea000e921850 */
[----:B----4-:R-:W1:Y:S01]  /*5bc0*/  LDC R26, c[0x0][0x230] ;  /* 0x00008c00ff1a7b82 */ /* 0x010e620000000800 */
[----:B------:R-:W-:Y:S01]  /*5bd0*/  IMAD.WIDE R114, R19, 0x4, R114 ;  /* 0x0000000413727825 */ /* 0x000fe200078e0272 */
[----:B------:R-:W-:-:S03]  /*5be0*/  ISETP.GE.U32.AND P5, PT, R20, 0x7fffff46, PT ;  /* 0x7fffff461400780c */ /* 0x000fc60003fa6070 */
[----:B--2---:R-:W-:Y:S01]  /*5bf0*/  VIADD R23, R32, 0xffffffa3 ;  /* 0xffffffa320177836 */ /* 0x004fe20000000000 */
[----:B------:R-:W-:Y:S02]  /*5c00*/  LDGSTS.E [R219+0x800c], desc[UR16][R114.64], !P6 ;  /* 0x0800c00072db7fae */ /* 0x000fe4000f121850 */
[----:B------:R-:W2:Y:S01]  /*5c10*/  LDC R28, c[0x0][0x230] ;  /* 0x00008c00ff1c7b82 */ /* 0x000ea20000000800 */
[----:B---3--:R-:W-:Y:S01]  /*5c20*/  VIADD R22, R31, 0xffffff84 ;  /* 0xffffff841f167836 */ /* 0x008fe20000000000 */
[----:B------:R-:W-:Y:S01]  /*5c30*/  ISETP.GE.U32.AND P1, PT, R23, 0x7fffff64, PT ;  /* 0x7fffff641700780c */ /* 0x000fe20003f26070 */
[----:B------:R-:W-:-:S05]  /*5c40*/  IMAD.WIDE R124, R19, 0x4, R124 ;  /* 0x00000004137c7825 */ /* 0x000fca00078e027c */
[----:B------:R-:W3:Y:S01]  /*5c50*/  LDC R27, c[0x0][0x230] ;  /* 0x00008c00ff1b7b82 */ /* 0x000ee20000000800 */
[----:B------:R-:W-:Y:S01]  /*5c60*/  VIADD R20, R33, 0xffffffa2 ;  /* 0xffffffa221147836 */ /* 0x000fe20000000000 */
[----:B------:R-:W-:Y:S01]  /*5c70*/  ISETP.GE.U32.AND P6, PT, R22, 0x7fffff45, PT ;  /* 0x7fffff451600780c */ /* 0x000fe20003fc6070 */
[C---:B------:R-:W-:Y:S01]  /*5c80*/  IMAD.WIDE R126, R19.reuse, 0x4, R126 ;  /* 0x00000004137e7825 */ /* 0x040fe200078e027e */
[----:B------:R-:W-:Y:S04]  /*5c90*/  LDGSTS.E [R219+0xc000], desc[UR16][R124.64], !P3 ;  /* 0x0c0000007cdb7fae */ /* 0x000fe8000d921850 */
[----:B------:R-:W4:Y:S01]  /*5ca0*/  LDC R23, c[0x0][0x230] ;  /* 0x00008c00ff177b82 */ /* 0x000f220000000800 */
[----:B------:R-:W-:Y:S01]  /*5cb0*/  IMAD.WIDE R128, R19, 0x4, R128 ;  /* 0x0000000413807825 */ /* 0x000fe200078e0280 */
[----:B------:R-:W-:Y:S01]  /*5cc0*/  ISETP.GE.U32.AND P3, PT, R20, 0x7fffff63, PT ;  /* 0x7fffff631400780c */ /* 0x000fe20003f66070 */
[----:B------:R-:W-:Y:S02]  /*5cd0*/  LDGSTS.E [R219+0xc004], desc[UR16][R126.64], !P4 ;  /* 0x0c0040007edb7fae */ /* 0x000fe4000e121850 */
[----:B------:R-:W-:-:S02]  /*5ce0*/  VIADD R20, R34, 0xffffffa1 ;  /* 0xffffffa122147836 */ /* 0x000fc40000000000 */
[C---:B------:R-:W-:Y:S01]  /*5cf0*/  IMAD.WIDE R130, R19.reuse, 0x4, R130 ;  /* 0x0000000413827825 */ /* 0x040fe200078e0282 */
[----:B------:R-:W-:Y:S02]  /*5d00*/  LDGSTS.E [R219+0xc008], desc[UR16][R128.64], !P5 ;  /* 0x0c00800080db7fae */ /* 0x000fe4000e921850 */
[----:B------:R-:W-:Y:S01]  /*5d10*/  ISETP.GE.U32.AND P5, PT, R20, 0x7fffff62, PT ;  /* 0x7fffff621400780c */ /* 0x000fe20003fa6070 */
[----:B------:R-:W-:Y:S01]  /*5d20*/  IMAD.WIDE R116, R19, 0x4, R116 ;  /* 0x0000000413747825 */ /* 0x000fe200078e0274 */
[----:B------:R-:W-:Y:S03]  /*5d30*/  LDGSTS.E [R219+0xc00c], desc[UR16][R130.64], !P6 ;  /* 0x0c00c00082db7fae */ /* 0x000fe6000f121850 */
[----:B-1----:R-:W-:Y:S01]  /*5d40*/  VIADD R20, R26, 0xffffffa0 ;  /* 0xffffffa01a147836 */ /* 0x002fe20000000000 */
[----:B------:R-:W-:Y:S04]  /*5d50*/  LDGSTS.E [R21+0x8000], desc[UR16][R116.64], !P1 ;  /* 0x0800000074157fae */ /* 0x000fe8000c921850 */
[----:B------:R-:W-:Y:S01]  /*5d60*/  ISETP.GE.U32.AND P1, PT, R20, 0x7fffff61, PT ;  /* 0x7fffff611400780c */ /* 0x000fe20003f26070 */
[----:B--2---:R-:W-:-:S02]  /*5d70*/  VIADD R20, R28, 0xffffff82 ;  /* 0xffffff821c147836 */ /* 0x004fc40000000000 */
[----:B------:R-:W-:-:S03]  /*5d80*/  IMAD.WIDE R118, R19, 0x4, R118 ;  /* 0x0000000413767825 */ /* 0x000fc600078e0276 */
[----:B------:R-:W-:Y:S01]  /*5d90*/  ISETP.GE.U32.AND P4, PT, R20, 0x7fffff43, PT ;  /* 0x7fffff431400780c */ /* 0x000fe20003f86070 */
[----:B---3--:R-:W-:Y:S01]  /*5da0*/  VIADD R22, R27, 0xffffff83 ;  /* 0xffffff831b167836 */ /* 0x008fe20000000000 */
[----:B------:R-:W-:Y:S01]  /*5db0*/  LDGSTS.E [R21+0x8004], desc[UR16][R118.64], !P3 ;  /* 0x0800400076157fae */ /* 0x000fe2000d921850 */
[----:B------:R-:W-:-:S04]  /*5dc0*/  IMAD.WIDE R120, R19, 0x4, R120 ;  /* 0x0000000413787825 */ /* 0x000fc800078e0278 */
[----:B----4-:R-:W-:Y:S02]  /*5dd0*/  VIADD R20, R23, 0xffffff81 ;  /* 0xffffff8117147836 */ /* 0x010fe40000000000 */
[----:B-----5:R-:W-:Y:S01]  /*5de0*/  VIADD R156, R156, 0xffffff80 ;  /* 0xffffff809c9c7836 */ /* 0x020fe20000000000 */
[----:B------:R-:W-:Y:S01]  /*5df0*/  ISETP.GE.U32.AND P3, PT, R22, 0x7fffff44, PT ;  /* 0x7fffff441600780c */ /* 0x000fe20003f66070 */
[----:B------:R-:W-:Y:S01]  /*5e00*/  LDGSTS.E [R21+0x8008], desc[UR16][R120.64], !P5 ;  /* 0x0800800078157fae */ /* 0x000fe2000e921850 */
[----:B------:R-:W-:Y:S02]  /*5e10*/  ISETP.GE.U32.AND P5, PT, R20, 0x7fffff42, PT ;  /* 0x7fffff421400780c */ /* 0x000fe40003fa6070 */
[----:B------:R-:W-:Y:S01]  /*5e20*/  ISETP.GE.U32.AND P6, PT, R156, 0x7fffff41, PT ;  /* 0x7fffff419c00780c */ /* 0x000fe20003fc6070 */
[----:B------:R-:W-:-:S04]  /*5e30*/  IMAD.WIDE R122, R19, 0x4, R122 ;  /* 0x00000004137a7825 */ /* 0x000fc800078e027a */
[C---:B------:R-:W-:Y:S01]  /*5e40*/  IMAD.WIDE R138, R19.reuse, 0x4, R138 ;  /* 0x00000004138a7825 */ /* 0x040fe200078e028a */
[----:B------:R-:W-:Y:S03]  /*5e50*/  LDGSTS.E [R21+0x800c], desc[UR16][R122.64], !P1 ;  /* 0x0800c0007a157fae */ /* 0x000fe6000c921850 */
[----:B------:R-:W-:Y:S01]  /*5e60*/  IMAD.WIDE R132, R19, 0x4, R132 ;  /* 0x0000000413847825 */ /* 0x000fe200078e0284 */
[----:B------:R-:W-:Y:S03]  /*5e70*/  LDGSTS.E [R21+0xc000], desc[UR16][R138.64], !P3 ;  /* 0x0c0000008a157fae */ /* 0x000fe6000d921850 */
[----:B------:R-:W-:Y:S01]  /*5e80*/  IMAD.SHL.U32 R235, R235, 0x40, RZ ;  /* 0x00000040ebeb7824 */ /* 0x000fe200078e00ff */
[----:B------:R-:W-:Y:S01]  /*5e90*/  LDGSTS.E [R21+0xc004], desc[UR16][R132.64], !P4 ;  /* 0x0c00400084157fae */ /* 0x000fe2000e121850 */
[----:B------:R-:W-:-:S04]  /*5ea0*/  IMAD.WIDE R134, R19, 0x4, R134 ;  /* 0x0000000413867825 */ /* 0x000fc800078e0286 */
[----:B------:R-:W-:Y:S01]  /*5eb0*/  IMAD.WIDE R136, R19, 0x4, R136 ;  /* 0x0000000413887825 */ /* 0x000fe200078e0288 */
[----:B------:R-:W-:Y:S03]  /*5ec0*/  LDGSTS.E [R21+0xc008], desc[UR16][R134.64], !P5 ;  /* 0x0c00800086157fae */ /* 0x000fe6000e921850 */
[C---:B------:R-:W-:Y:S01]  /*5ed0*/  IMAD.WIDE R140, R235.reuse, 0x4, R140 ;  /* 0x00000004eb8c7825 */ /* 0x040fe200078e028c */
[----:B------:R-:W-:Y:S03]  /*5ee0*/  LDGSTS.E [R21+0xc00c], desc[UR16][R136.64], !P6 ;  /* 0x0c00c00088157fae */ /* 0x000fe6000f121850 */
[C---:B------:R-:W-:Y:S01]  /*5ef0*/  IMAD.WIDE R142, R235.reuse, 0x4, R142 ;  /* 0x00000004eb8e7825 */ /* 0x040fe200078e028e */
[----:B------:R-:W0:Y:S03]  /*5f00*/  LDGDEPBAR ;  /* 0x00000000000079af */ /* 0x000e260000000000 */
[C---:B------:R-:W-:Y:S01]  /*5f10*/  IMAD.WIDE R144, R235.reuse, 0x4, R144 ;  /* 0x00000004eb907825 */ /* 0x040fe200078e0290 */
[----:B------:R-:W-:Y:S03]  /*5f20*/  LDGSTS.E [R25+0x1c000], desc[UR16][R140.64], P2 ;  /* 0x1c0000008c197fae */ /* 0x000fe60009121850 */
        /* <DEDUP_REMOVED lines=56> */
[----:B------:R-:W-:Y:S01]  /*62b0*/  IMAD.WIDE R216, R235, 0x4, R216 ;  /* 0x00000004ebd87825 */ /* 0x000fe200078e02d8 */
[----:B------:R-:W-:Y:S04]  /*62c0*/  LDGSTS.E [R24+0x1d700], desc[UR16][R212.64], P2 ;  /* 0x1d700000d4187fae */ /* 0x000fe80009121850 */
[----:B------:R-:W-:Y:S04]  /*62d0*/  LDGSTS.E [R24+0x1db00], desc[UR16][R214.64], P2 ;  /* 0x1db00000d6187fae */ /* 0x000fe80009121850 */
[----:B------:R1:W-:Y:S01]  /*62e0*/  LDGSTS.E [R24+0x1df00], desc[UR16][R216.64], P2 ;  /* 0x1df00000d8187fae */ /* 0x0003e20009121850 */
[----:B------:R-:W-:Y:S01]  /*62f0*/  ISETP.GE.AND P2, PT, R227, 0x40, PT ;  /* 0x00000040e300780c */ /* 0x000fe20003f46270 */
[----:B------:R-:W-:-:S02]  /*6300*/  VIADD R20, R0, 0x1 ;  /* 0x0000000100147836 */ /* 0x000fc40000000000 */
[----:B------:R-:W0:Y:S01]  /*6310*/  LDGDEPBAR ;  /* 0x00000000000079af */ /* 0x000e220000000000 */
[----:B------:R-:W-:Y:S02]  /*6320*/  CS2R R56, SRZ ;  /* 0x0000000000387805 */ /* 0x000fe4000001ff00 */
[----:B------:R-:W-:Y:S02]  /*6330*/  CS2R R58, SRZ ;  /* 0x00000000003a7805 */ /* 0x000fe4000001ff00 */
[----:B------:R-:W-:Y:S02]  /*6340*/  ISETP.LT.AND P1, PT, R20, R157, !P0 ;  /* 0x0000009d1400720c */ /* 0x000fe40004721270 */
[----:B------:R-:W-:Y:S02]  /*6350*/  CS2R R60, SRZ ;  /* 0x00000000003c7805 */ /* 0x000fe4000001ff00 */
[----:B------:R-:W-:Y:S02]  /*6360*/  CS2R R62, SRZ ;  /* 0x00000000003e7805 */ /* 0x000fe4000001ff00 */
[----:B------:R-:W-:-:S02]  /*6370*/  CS2R R64, SRZ ;  /* 0x0000000000407805 */ /* 0x000fc4000001ff00 */
[----:B------:R-:W-:Y:S02]  /*6380*/  CS2R R66, SRZ ;  /* 0x0000000000427805 */ /* 0x000fe4000001ff00 */
[----:B------:R-:W-:Y:S02]  /*6390*/  CS2R R68, SRZ ;  /* 0x0000000000447805 */ /* 0x000fe4000001ff00 */
[----:B------:R-:W-:Y:S02]  /*63a0*/  CS2R R70, SRZ ;  /* 0x0000000000467805 */ /* 0x000fe4000001ff00 */
        /* <DEDUP_REMOVED lines=8> */
[----:B-1----:R-:W-:-:S02]  /*6430*/  CS2R R24, SRZ ;  /* 0x0000000000187805 */ /* 0x002fc4000001ff00 */
        /* <DEDUP_REMOVED lines=14> */
[----:B------:R-:W-:Y:S01]  /*6520*/  CS2R R54, SRZ ;  /* 0x0000000000367805 */ /* 0x000fe2000001ff00 */
[----:B------:R-:W-:Y:S06]  /*6530*/  @!P2 BRA `(.L_x_0) ;  /* 0x00000048001ca947 */ /* 0x000fec0003800000 */
[----:B------:R-:W2:Y:S04]  /*6540*/  LDL.LU R229, [R1+0xc4] ;  /* 0x0000c40001e57983 */ /* 0x000ea80000300800 */
[----:B------:R-:W3:Y:S04]  /*6550*/  LDL.LU R103, [R1+0x50] ;  /* 0x0000500001677983 */ /* 0x000ee80000300800 */
[----:B------:R-:W4:Y:S04]  /*6560*/  LDL.LU R222, [R1+0x54] ;  /* 0x0000540001de7983 */ /* 0x000f280000300800 */
[----:B------:R-:W4:Y:S01]  /*6570*/  LDL.LU R223, [R1+0x58] ;  /* 0x0000580001df7983 */ /* 0x000f220000300800 */
[----:B------:R-:W-:Y:S01]  /*6580*/  IMAD.SHL.U32 R30, R235, 0x8, RZ ;  /* 0x00000008eb1e7824 */ /* 0x000fe200078e00ff */
[----:B------:R-:W-:-:S02]  /*6590*/  SHF.R.S32.HI R24, RZ, 0x1f, R235 ;  /* 0x0000001fff187819 */ /* 0x000fc400000114eb */
[----:B------:R-:W-:Y:S04]  /*65a0*/  STL [R1+0xdc], R157 ;  /* 0x0000dc9d01007387 */ /* 0x000fe80000100800 */
[----:B------:R-:W-:Y:S04]  /*65b0*/  STL [R1+0xd8], R18 ;  /* 0x0000d81201007387 */ /* 0x000fe80000100800 */
[----:B------:R-:W-:Y:S04]  /*65c0*/  STL [R1+0xd4], R3 ;  /* 0x0000d40301007387 */ /* 0x000fe80000100800 */
[----:B------:R-:W-:Y:S04]  /*65d0*/  STL [R1+0xd0], R2 ;  /* 0x0000d00201007387 */ /* 0x000fe80000100800 */
[----:B------:R-:W-:Y:S04]  /*65e0*/  STL [R1+0xcc], R0 ;  /* 0x0000cc0001007387 */ /* 0x000fe80000100800 */
[----:B------:R-:W4:Y:S04]  /*65f0*/  LDL.LU R224, [R1+0x5c] ;  /* 0x00005c0001e07983 */ /* 0x000f280000300800 */
[----:B------:R-:W4:Y:S01]  /*6600*/  LDL.LU R228, [R1+0x60] ;  /* 0x0000600001e47983 */ /* 0x000f220000300800 */
[----:B--2---:R-:W-:-:S04]  /*6610*/  SHF.R.S32.HI R25, RZ, 0x1f, R229 ;  /* 0x0000001fff197819 */ /* 0x004fc800000114e5 */
[----:B------:R-:W-:Y:S02]  /*6620*/  SHF.L.U64.HI R25, R229, 0x2, R25 ;  /* 0x00000002e5197819 */ /* 0x000fe40000010219 */
[----:B------:R-:W2:Y:S01]  /*6630*/  LDL.LU R229, [R1+0x64] ;  /* 0x0000640001e57983 */ /* 0x000ea20000300800 */
[----:B------:R-:W-:Y:S02]  /*6640*/  SHF.R.S32.HI R21, RZ, 0x1f, R234 ;  /* 0x0000001fff157819 */ /* 0x000fe400000114ea */
[----:B------:R-:W-:Y:S01]  /*6650*/  SHF.R.S32.HI R23, RZ, 0x1f, R230 ;  /* 0x0000001fff177819 */ /* 0x000fe200000114e6 */
[----:B------:R-:W2:Y:S01]  /*6660*/  LDL.LU R111, [R1+0x68] ;  /* 0x00006800016f7983 */ /* 0x000ea20000300800 */
[----:B------:R-:W-:Y:S02]  /*6670*/  SHF.R.S32.HI R154, RZ, 0x1f, R227 ;  /* 0x0000001fff9a7819 */ /* 0x000fe400000114e3 */
[----:B------:R-:W-:Y:S01]  /*6680*/  SHF.R.S32.HI R22, RZ, 0x1f, R231 ;  /* 0x0000001fff167819 */ /* 0x000fe200000114e7 */
[----:B------:R-:W2:Y:S01]  /*6690*/  LDL.LU R109, [R1+0x6c] ;  /* 0x00006c00016d7983 */ /* 0x000ea20000300800 */
[----:B------:R-:W-:-:S02]  /*66a0*/  SHF.L.U64.HI R148, R235, 0x3, R24 ;  /* 0x00000003eb947819 */ /* 0x000fc40000010218 */
[C---:B------:R-:W-:Y:S01]  /*66b0*/  LEA R153, P2, R231.reuse, R30, 0x2 ;  /* 0x0000001ee7997211 */ /* 0x040fe200078410ff */
[----:B------:R-:W2:Y:S01]  /*66c0*/  LDL.LU R107, [R1+0x70] ;  /* 0x00007000016b7983 */ /* 0x000ea20000300800 */
[----:B------:R-:W-:Y:S02]  /*66d0*/  SHF.L.U64.HI R234, R234, 0x2, R21 ;  /* 0x00000002eaea7819 */ /* 0x000fe40000010215 */
[----:B------:R-:W-:Y:S01]  /*66e0*/  SHF.L.U64.HI R20, R230, 0x2, R23 ;  /* 0x00000002e6147819 */ /* 0x000fe20000010217 */
[----:B------:R-:W2:Y:S01]  /*66f0*/  LDL R105, [R1+0x4c] ;  /* 0x00004c0001697983 */ /* 0x000ea20000100800 */
[----:B------:R-:W-:Y:S02]  /*6700*/  LEA.HI R154, R154, R227, RZ, 0x6 ;  /* 0x000000e39a9a7211 */ /* 0x000fe400078f30ff */
[----:B------:R-:W-:Y:S01]  /*6710*/  LEA.HI.X R92, R231, R148, R22, 0x2, P2 ;  /* 0x00000094e75c7211 */ /* 0x000fe200010f1416 */
[----:B------:R-:W-:Y:S01]  /*6720*/  STL [R1+0xe0], R234 ;  /* 0x0000e0ea01007387 */ /* 0x000fe20000100800 */
[----:B---3--:R-:W-:-:S02]  /*6730*/  SHF.R.S32.HI R26, RZ, 0x1f, R103 ;  /* 0x0000001fff1a7819 */ /* 0x008fc40000011467 */
[-C--:B------:R-:W-:Y:S01]  /*6740*/  LEA R28, P2, R103, R30.reuse, 0x2 ;  /* 0x0000001e671c7211 */ /* 0x080fe200078410ff */
[----:B------:R-:W-:Y:S01]  /*6750*/  STL [R1+0xe4], R20 ;  /* 0x0000e41401007387 */ /* 0x000fe20000100800 */
[----:B----4-:R-:W-:Y:S02]  /*6760*/  SHF.R.S32.HI R23, RZ, 0x1f, R222 ;  /* 0x0000001fff177819 */ /* 0x010fe400000114de */
[----:B------:R-:W-:Y:S01]  /*6770*/  SHF.R.S32.HI R22, RZ, 0x1f, R223 ;  /* 0x0000001fff167819 */ /* 0x000fe200000114df */
[----:B------:R1:W-:Y:S01]  /*6780*/  STL [R1+0xe8], R154 ;  /* 0x0000e89a01007387 */ /* 0x0003e20000100800 */
[----:B------:R-:W-:Y:S02]  /*6790*/  SHF.R.S32.HI R21, RZ, 0x1f, R232 ;  /* 0x0000001fff157819 */ /* 0x000fe400000114e8 */
[-C--:B------:R-:W-:Y:S01]  /*67a0*/  LEA R27, P3, R222, R30.reuse, 0x2 ;  /* 0x0000001ede1b7211 */ /* 0x080fe200078610ff */
[----:B------:R-:W3:Y:S01]  /*67b0*/  LDL.LU R220, [R1+0x74] ;  /* 0x0000740001dc7983 */ /* 0x000ee20000300800 */
[----:B------:R-:W-:-:S02]  /*67c0*/  LEA R88, P4, R223, R30, 0x2 ;  /* 0x0000001edf587211 */ /* 0x000fc400078810ff */
[----:B------:R-:W-:Y:S01]  /*67d0*/  LEA R90, P5, R232, R30, 0x2 ;  /* 0x0000001ee85a7211 */ /* 0x000fe200078a10ff */
[----:B------:R-:W4:Y:S01]  /*67e0*/  LDL.LU R221, [R1+0x78] ;  /* 0x0000780001dd7983 */ /* 0x000f220000300800 */
[----:B------:R-:W-:Y:S02]  /*67f0*/  LEA.HI.X R94, R103, R148, R26, 0x2, P2 ;  /* 0x00000094675e7211 */ /* 0x000fe400010f141a */
[----:B------:R-:W-:Y:S02]  /*6800*/  SHF.R.S32.HI R26, RZ, 0x1f, R224 ;  /* 0x0000001fff1a7819 */ /* 0x000fe400000114e0 */
[----:B------:R-:W-:Y:S02]  /*6810*/  LEA R89, P2, R224, R30, 0x2 ;  /* 0x0000001ee0597211 */ /* 0x000fe400078410ff */
[-C--:B------:R-:W-:Y:S02]  /*6820*/  LEA.HI.X R96, R222, R148.reuse, R23, 0x2, P3 ;  /* 0x00000094de607211 */ /* 0x080fe400018f1417 */
[-C--:B------:R-:W-:Y:S01]  /*6830*/  LEA.HI.X R98, R223, R148.reuse, R22, 0x2, P4 ;  /* 0x00000094df627211 */ /* 0x080fe200020f1416 */
[----:B------:R-:W4:Y:S01]  /*6840*/  LDL.LU R222, [R1+0x7c] ;  /* 0x00007c0001de7983 */ /* 0x000f220000300800 */
[----:B------:R-:W-:-:S02]  /*6850*/  LEA.HI.X R100, R232, R148, R21, 0x2, P5 ;  /* 0x00000094e8647211 */ /* 0x000fc400028f1415 */
[----:B------:R-:W-:Y:S01]  /*6860*/  LEA.HI.X R102, R224, R148, R26, 0x2, P2 ;  /* 0x00000094e0667211 */ /* 0x000fe200010f141a */
[----:B------:R-:W4:Y:S01]  /*6870*/  LDL.LU R223, [R1+0x80] ;  /* 0x0000800001df7983 */ /* 0x000f220000300800 */
[----:B------:R-:W-:Y:S02]  /*6880*/  SHF.R.S32.HI R23, RZ, 0x1f, R228 ;  /* 0x0000001fff177819 */ /* 0x000fe400000114e4 */
[C---:B------:R-:W-:Y:S01]  /*6890*/  LEA R91, P3, R228.reuse, R30, 0x2 ;  /* 0x0000001ee45b7211 */ /* 0x040fe200078610ff */
[----:B------:R-:W4:Y:S03]  /*68a0*/  LDL.LU R224, [R1+0x84] ;  /* 0x0000840001e07983 */ /* 0x000f260000300800 */
[----:B------:R-:W-:Y:S02]  /*68b0*/  LEA.HI.X R104, R228, R148, R23, 0x2, P3 ;  /* 0x00000094e4687211 */ /* 0x000fe400018f1417 */
[----:B--2---:R-:W-:-:S02]  /*68c0*/  SHF.R.S32.HI R21, RZ, 0x1f, R229 ;  /* 0x0000001fff157819 */ /* 0x004fc400000114e5 */
[----:B------:R-:W-:-:S04]  /*68d0*/  LEA R93, P4, R229, R30, 0x2 ;  /* 0x0000001ee55d7211 */ /* 0x000fc800078810ff */
[----:B------:R-:W-:Y:S02]  /*68e0*/  LEA.HI.X R106, R229, R148, R21, 0x2, P4 ;  /* 0x00000094e56a7211 */ /* 0x000fe400020f1415 */
[----:B------:R-:W2:Y:S04]  /*68f0*/  LDL.LU R229, [R1+0x88] ;  /* 0x0000880001e57983 */ /* 0x000ea80000300800 */
[----:B------:R-:W2:Y:S04]  /*6900*/  LDL.LU R125, [R1+0x8c] ;  /* 0x00008c00017d7983 */ /* 0x000ea80000300800 */
[----:B------:R-:W2:Y:S01]  /*6910*/  LDL.LU R228, [R1+0x90] ;  /* 0x0000900001e47983 */ /* 0x000ea20000300800 */
[----:B------:R-:W-:-:S02]  /*6920*/  SHF.R.S32.HI R22, RZ, 0x1f, R233 ;  /* 0x0000001fff167819 */ /* 0x000fc400000114e9 */
[C---:B------:R-:W-:Y:S01]  /*6930*/  LEA R95, P5, R233.reuse, R30, 0x2 ;  /* 0x0000001ee95f7211 */ /* 0x040fe200078a10ff */
[----:B------:R-:W2:Y:S01]  /*6940*/  LDL.LU R139, [R1+0x94] ;  /* 0x00009400018b7983 */ /* 0x000ea20000300800 */
[----:B------:R-:W-:Y:S02]  /*6950*/  SHF.R.S32.HI R26, RZ, 0x1f, R111 ;  /* 0x0000001fff1a7819 */ /* 0x000fe4000001146f */
[----:B------:R-:W-:Y:S01]  /*6960*/  LEA.HI.X R108, R233, R148, R22, 0x2, P5 ;  /* 0x00000094e96c7211 */ /* 0x000fe200028f1416 */
[----:B------:R-:W2:Y:S01]  /*6970*/  LDL.LU R219, [R1+0x98] ;  /* 0x0000980001db7983 */ /* 0x000ea20000300800 */
[----:B------:R-:W-:Y:S02]  /*6980*/  SHF.R.S32.HI R21, RZ, 0x1f, R105 ;  /* 0x0000001fff157819 */ /* 0x000fe40000011469 */
[-C--:B------:R-:W-:Y:S01]  /*6990*/  LEA R97, P2, R111, R30.reuse, 0x2 ;  /* 0x0000001e6f617211 */ /* 0x080fe200078410ff */
[----:B------:R-:W2:Y:S01]  /*69a0*/  LDL.LU R131, [R1+0x9c] ;  /* 0x00009c0001837983 */ /* 0x000ea20000300800 */
[----:B------:R-:W-:-:S02]  /*69b0*/  LEA R103, P5, R105, R30, 0x2 ;  /* 0x0000001e69677211 */ /* 0x000fc400078a10ff */
[----:B------:R-:W-:Y:S01]  /*69c0*/  SHF.R.S32.HI R23, RZ, 0x1f, R109 ;  /* 0x0000001fff177819 */ /* 0x000fe2000001146d */
[----:B------:R-:W2:Y:S01]  /*69d0*/  LDL.LU R129, [R1+0xa0] ;  /* 0x0000a00001817983 */ /* 0x000ea20000300800 */
[----:B------:R-:W-:Y:S02]  /*69e0*/  SHF.R.S32.HI R22, RZ, 0x1f, R107 ;  /* 0x0000001fff167819 */ /* 0x000fe4000001146b */
[-C--:B------:R-:W-:Y:S01]  /*69f0*/  LEA R99, P3, R109, R30.reuse, 0x2 ;  /* 0x0000001e6d637211 */ /* 0x080fe200078610ff */
[----:B------:R-:W2:Y:S01]  /*6a00*/  LDL.LU R218, [R1+0xa4] ;  /* 0x0000a40001da7983 */ /* 0x000ea20000300800 */
[----:B------:R-:W-:Y:S02]  /*6a10*/  LEA R101, P4, R107, R30, 0x2 ;  /* 0x0000001e6b657211 */ /* 0x000fe400078810ff */
[-C--:B------:R-:W-:Y:S02]  /*6a20*/  LEA.HI.X R110, R111, R148.reuse, R26, 0x2, P2 ;  /* 0x000000946f6e7211 */ /* 0x080fe400010f141a */
[----:B------:R-:W-:-:S02]  /*6a30*/  LEA.HI.X R116, R105, R148, R21, 0x2, P5 ;  /* 0x0000009469747211 */ /* 0x000fc400028f1415 */
[-C--:B------:R-:W-:Y:S02]  /*6a40*/  LEA.HI.X R112, R109, R148.reuse, R23, 0x2, P3 ;  /* 0x000000946d707211 */ /* 0x080fe400018f1417 */
[----:B------:R-:W-:Y:S02]  /*6a50*/  LEA.HI.X R114, R107, R148, R22, 0x2, P4 ;  /* 0x000000946b727211 */ /* 0x000fe400020f1416 */
[----:B---3--:R-:W-:Y:S02]  /*6a60*/  SHF.R.S32.HI R26, RZ, 0x1f, R220 ;  /* 0x0000001fff1a7819 */ /* 0x008fe400000114dc */
[-C--:B------:R-:W-:Y:S02]  /*6a70*/  LEA R105, P2, R220, R30.reuse, 0x2 ;  /* 0x0000001edc697211 */ /* 0x080fe400078410ff */
[----:B----4-:R-:W-:Y:S02]  /*6a80*/  SHF.R.S32.HI R23, RZ, 0x1f, R221 ;  /* 0x0000001fff177819 */ /* 0x010fe400000114dd */
[----:B------:R-:W-:-:S02]  /*6a90*/  LEA R107, P3, R221, R30, 0x2 ;  /* 0x0000001edd6b7211 */ /* 0x000fc400078610ff */
[----:B------:R-:W-:Y:S02]  /*6aa0*/  SHF.R.S32.HI R22, RZ, 0x1f, R222 ;  /* 0x0000001fff167819 */ /* 0x000fe400000114de */
[----:B------:R-:W-:Y:S02]  /*6ab0*/  LEA R109, P4, R222, R30, 0x2 ;  /* 0x0000001ede6d7211 */ /* 0x000fe400078810ff */
[----:B------:R-:W-:Y:S02]  /*6ac0*/  LEA.HI.X R118, R220, R148, R26, 0x2, P2 ;  /* 0x00000094dc767211 */ /* 0x000fe400010f141a */
[----:B------:R-:W-:Y:S01]  /*6ad0*/  SHF.R.S32.HI R21, RZ, 0x1f, R223 ;  /* 0x0000001fff157819 */ /* 0x000fe200000114df */
[----:B------:R-:W3:Y:S01]  /*6ae0*/  LDL.LU R220, [R1+0xa8] ;  /* 0x0000a80001dc7983 */ /* 0x000ee20000300800 */
[----:B------:R-:W-:Y:S02]  /*6af0*/  LEA R111, P5, R223, R30, 0x2 ;  /* 0x0000001edf6f7211 */ /* 0x000fe400078a10ff */
[----:B------:R-:W-:-:S02]  /*6b00*/  LEA.HI.X R120, R221, R148, R23, 0x2, P3 ;  /* 0x00000094dd787211 */ /* 0x000fc400018f1417 */
[----:B------:R-:W4:Y:S01]  /*6b10*/  LDL.LU R221, [R1+0xac] ;  /* 0x0000ac0001dd7983 */ /* 0x000f220000300800 */
[----:B------:R-:W-:Y:S02]  /*6b20*/  SHF.R.S32.HI R26, RZ, 0x1f, R224 ;  /* 0x0000001fff1a7819 */ /* 0x000fe400000114e0 */
[----:B------:R-:W-:Y:S02]  /*6b30*/  LEA R113, P2, R224, R30, 0x2 ;  /* 0x0000001ee0717211 */ /* 0x000fe400078410ff */
[-C--:B------:R-:W-:Y:S02]  /*6b40*/  LEA.HI.X R122, R222, R148.reuse, R22, 0x2, P4 ;  /* 0x00000094de7a7211 */ /* 0x080fe400020f1416 */
[-C--:B------:R-:W-:Y:S01]  /*6b50*/  LEA.HI.X R124, R223, R148.reuse, R21, 0x2, P5 ;  /* 0x00000094df7c7211 */ /* 0x080fe200028f1415 */
[----:B------:R-:W4:Y:S01]  /*6b60*/  LDL.LU R222, [R1+0xb0] ;  /* 0x0000b00001de7983 */ /* 0x000f220000300800 */
[----:B------:R-:W-:-:S03]  /*6b70*/  LEA.HI.X R126, R224, R148, R26, 0x2, P2 ;  /* 0x00000094e07e7211 */ /* 0x000fc600010f141a */
[----:B------:R-:W4:Y:S04]  /*6b80*/  LDL.LU R223, [R1+0xb4] ;  /* 0x0000b40001df7983 */ /* 0x000f280000300800 */
[----:B------:R-:W4:Y:S01]  /*6b90*/  LDL.LU R224, [R1+0xb8] ;  /* 0x0000b80001e07983 */ /* 0x000f220000300800 */
[----:B--2---:R-:W-:Y:S02]  /*6ba0*/  SHF.R.S32.HI R23, RZ, 0x1f, R229 ;  /* 0x0000001fff177819 */ /* 0x004fe400000114e5 */
[-C--:B------:R-:W-:Y:S02]  /*6bb0*/  LEA R115, P3, R229, R30.reuse, 0x2 ;  /* 0x0000001ee5737211 */ /* 0x080fe400078610ff */
[----:B------:R-:W-:Y:S02]  /*6bc0*/  SHF.R.S32.HI R21, RZ, 0x1f, R228 ;  /* 0x0000001fff157819 */ /* 0x000fe400000114e4 */
[----:B------:R-:W-:-:S02]  /*6bd0*/  LEA R119, P5, R228, R30, 0x2 ;  /* 0x0000001ee4777211 */ /* 0x000fc400078a10ff */
[-C--:B------:R-:W-:Y:S02]  /*6be0*/  LEA.HI.X R128, R229, R148.reuse, R23, 0x2, P3 ;  /* 0x00000094e5807211 */ /* 0x080fe400018f1417 */
[----:B------:R-:W2:Y:S01]  /*6bf0*/  LDL.LU R229, [R1+0xbc] ;  /* 0x0000bc0001e57983 */ /* 0x000ea20000300800 */
[----:B------:R-:W-:-:S03]  /*6c00*/  LEA.HI.X R132, R228, R148, R21, 0x2, P5 ;  /* 0x00000094e4847211 */ /* 0x000fc600028f1415 */
[----:B------:R-:W2:Y:S01]  /*6c10*/  LDL.LU R228, [R1+0xc8] ;  /* 0x0000c80001e47983 */ /* 0x000ea20000300800 */
[----:B------:R-:W-:Y:S02]  /*6c20*/  SHF.R.S32.HI R22, RZ, 0x1f, R125 ;  /* 0x0000001fff167819 */ /* 0x000fe4000001147d */
[C---:B------:R-:W-:Y:S01]  /*6c30*/  LEA R117, P4, R125.reuse, R30, 0x2 ;  /* 0x0000001e7d757211 */ /* 0x040fe200078810ff */
[----:B-1----:R-:W2:Y:S01]  /*6c40*/  LDL R154, [R1+0x20] ;  /* 0x00002000019a7983 */ /* 0x002ea20000100800 */
[----:B------:R-:W-:Y:S02]  /*6c50*/  SHF.R.S32.HI R23, RZ, 0x1f, R219 ;  /* 0x0000001fff177819 */ /* 0x000fe400000114db */
[----:B------:R-:W-:Y:S01]  /*6c60*/  LEA.HI.X R130, R125, R148, R22, 0x2, P4 ;  /* 0x000000947d827211 */ /* 0x000fe200020f1416 */
[----:B------:R-:W2:Y:S01]  /*6c70*/  LDL R20, [R1+0x24] ;  /* 0x0000240001147983 */ /* 0x000ea20000100800 */
[----:B------:R-:W-:Y:S02]  /*6c80*/  SHF.R.S32.HI R22, RZ, 0x1f, R131 ;  /* 0x0000001fff167819 */ /* 0x000fe40000011483 */
[-C--:B------:R-:W-:Y:S01]  /*6c90*/  LEA R123, P3, R219, R30.reuse, 0x2 ;  /* 0x0000001edb7b7211 */ /* 0x080fe200078610ff */
[----:B------:R-:W2:Y:S01]  /*6ca0*/  LDL R234, [R1+0x28] ;  /* 0x0000280001ea7983 */ /* 0x000ea20000100800 */
[----:B------:R-:W-:-:S02]  /*6cb0*/  LEA R125, P4, R131, R30, 0x2 ;  /* 0x0000001e837d7211 */ /* 0x000fc400078810ff */
[----:B------:R-:W-:Y:S01]  /*6cc0*/  SHF.R.S32.HI R26, RZ, 0x1f, R139 ;  /* 0x0000001fff1a7819 */ /* 0x000fe2000001148b */
[----:B------:R-:W2:Y:S01]  /*6cd0*/  LDL R157, [R1+0x2c] ;  /* 0x00002c00019d7983 */ /* 0x000ea20000100800 */
[----:B------:R-:W-:Y:S02]  /*6ce0*/  SHF.R.S32.HI R21, RZ, 0x1f, R129 ;  /* 0x0000001fff157819 */ /* 0x000fe40000011481 */
[-C--:B------:R-:W-:Y:S01]  /*6cf0*/  LEA R121, P2, R139, R30.reuse, 0x2 ;  /* 0x0000001e8b797211 */ /* 0x080fe200078410ff */
[----:B------:R-:W2:Y:S01]  /*6d00*/  LDL R18, [R1+0x30] ;  /* 0x0000300001127983 */ /* 0x000ea20000100800 */
[----:B------:R-:W-:Y:S02]  /*6d10*/  LEA R127, P5, R129, R30, 0x2 ;  /* 0x0000001e817f7211 */ /* 0x000fe400078a10ff */
[-C--:B------:R-:W-:Y:S01]  /*6d20*/  LEA.HI.X R136, R219, R148.reuse, R23, 0x2, P3 ;  /* 0x00000094db887211 */ /* 0x080fe200018f1417 */
[----:B------:R-:W2:Y:S01]  /*6d30*/  LDL R3, [R1+0x34] ;  /* 0x0000340001037983 */ /* 0x000ea20000100800 */
[----:B------:R-:W-:-:S02]  /*6d40*/  LEA.HI.X R138, R131, R148, R22, 0x2, P4 ;  /* 0x00000094838a7211 */ /* 0x000fc400020f1416 */
[-C--:B------:R-:W-:Y:S01]  /*6d50*/  LEA.HI.X R134, R139, R148.reuse, R26, 0x2, P2 ;  /* 0x000000948b867211 */ /* 0x080fe200010f141a */
[----:B------:R-:W2:Y:S01]  /*6d60*/  LDL R2, [R1+0x38] ;  /* 0x0000380001027983 */ /* 0x000ea20000100800 */
[----:B------:R-:W-:Y:S02]  /*6d70*/  LEA.HI.X R140, R129, R148, R21, 0x2, P5 ;  /* 0x00000094818c7211 */ /* 0x000fe400028f1415 */
[----:B------:R-:W-:Y:S01]  /*6d80*/  SHF.R.S32.HI R26, RZ, 0x1f, R218 ;  /* 0x0000001fff1a7819 */ /* 0x000fe200000114da */
[----:B------:R-:W2:Y:S01]  /*6d90*/  LDL R0, [R1+0x3c] ;  /* 0x00003c0001007983 */ /* 0x000ea20000100800 */
[----:B---3--:R-:W-:-:S03]  /*6da0*/  SHF.R.S32.HI R23, RZ, 0x1f, R220 ;  /* 0x0000001fff177819 */ /* 0x008fc600000114dc */
[----:B------:R-:W3:Y:S01]  /*6db0*/  LDL R158, [R1+0x44] ;  /* 0x00004400019e7983 */ /* 0x000ee20000100800 */
[-C--:B------:R-:W-:Y:S02]  /*6dc0*/  LEA R131, P3, R220, R30.reuse, 0x2 ;  /* 0x0000001edc837211 */ /* 0x080fe400078610ff */
[----:B----4-:R-:W-:Y:S01]  /*6dd0*/  SHF.R.S32.HI R22, RZ, 0x1f, R221 ;  /* 0x0000001fff167819 */ /* 0x010fe200000114dd */
[----:B------:R-:W4:Y:S01]  /*6de0*/  LDL R159, [R1+0x48] ;  /* 0x00004800019f7983 */ /* 0x000f220000100800 */
[CC--:B------:R-:W-:Y:S02]  /*6df0*/  LEA R133, P4, R221.reuse, R30.reuse, 0x2 ;  /* 0x0000001edd857211 */ /* 0x0c0fe400078810ff */
[----:B------:R-:W-:Y:S02]  /*6e00*/  LEA R129, P2, R218, R30, 0x2 ;  /* 0x0000001eda817211 */ /* 0x000fe400078410ff */
[-C--:B------:R-:W-:Y:S02]  /*6e10*/  LEA.HI.X R144, R220, R148.reuse, R23, 0x2, P3 ;  /* 0x00000094dc907211 */ /* 0x080fe400018f1417 */
[----:B------:R-:W-:-:S02]  /*6e20*/  LEA.HI.X R146, R221, R148, R22, 0x2, P4 ;  /* 0x00000094dd927211 */ /* 0x000fc400020f1416 */
[----:B------:R-:W-:Y:S02]  /*6e30*/  SHF.R.S32.HI R21, RZ, 0x1f, R222 ;  /* 0x0000001fff157819 */ /* 0x000fe400000114de */
[-C--:B------:R-:W-:Y:S02]  /*6e40*/  LEA R135, P5, R222, R30.reuse, 0x2 ;  /* 0x0000001ede877211 */ /* 0x080fe400078a10ff */
[----:B------:R-:W-:Y:S02]  /*6e50*/  SHF.R.S32.HI R22, RZ, 0x1f, R224 ;  /* 0x0000001fff167819 */ /* 0x000fe400000114e0 */
[----:B------:R-:W-:Y:S02]  /*6e60*/  LEA R139, P3, R224, R30, 0x2 ;  /* 0x0000001ee08b7211 */ /* 0x000fe400078610ff */
[----:B------:R-:W-:Y:S02]  /*6e70*/  LEA.HI.X R142, R218, R148, R26, 0x2, P2 ;  /* 0x00000094da8e7211 */ /* 0x000fe400010f141a */
[----:B------:R-:W-:-:S02]  /*6e80*/  SHF.R.S32.HI R23, RZ, 0x1f, R223 ;  /* 0x0000001fff177819 */ /* 0x000fc400000114df */
[----:B------:R-:W-:Y:S02]  /*6e90*/  LEA R137, P2, R223, R30, 0x2 ;  /* 0x0000001edf897211 */ /* 0x000fe400078410ff */
[-C--:B------:R-:W-:Y:S02]  /*6ea0*/  LEA.HI.X R147, R224, R148.reuse, R22, 0x2, P3 ;  /* 0x00000094e0937211 */ /* 0x080fe400018f1416 */
[-C--:B------:R-:W-:Y:S02]  /*6eb0*/  LEA.HI.X R26, R222, R148.reuse, R21, 0x2, P5 ;  /* 0x00000094de1a7211 */ /* 0x080fe400028f1415 */
[----:B------:R-:W-:Y:S02]  /*6ec0*/  IADD3 R153, P5, R153, UR4, RZ ;  /* 0x0000000499997c10 */ /* 0x000fe4000ffbe0ff */
[----:B------:R-:W-:Y:S02]  /*6ed0*/  LEA.HI.X R150, R223, R148, R23, 0x2, P2 ;  /* 0x00000094df967211 */ /* 0x000fe400010f1417 */
[----:B------:R-:W-:Y:S01]  /*6ee0*/  IADD3 R23, P6, R27, UR4, RZ ;  /* 0x000000041b177c10 */ /* 0x000fe2000ffde0ff */
[----:B------:R1:W-:Y:S01]  /*6ef0*/  STL [R1+0xec], R153 ;  /* 0x0000ec9901007387 */ /* 0x0003e20000100800 */
[----:B------:R-:W-:-:S02]  /*6f00*/  IADD3.X R92, R92, UR5, RZ, P5, !PT ;  /* 0x000000055c5c7c10 */ /* 0x000fc4000affe4ff */
[----:B------:R-:W-:Y:S01]  /*6f10*/  IADD3 R88, P5, R88, UR4, RZ ;  /* 0x0000000458587c10 */ /* 0x000fe2000ffbe0ff */
[----:B-1----:R-:W3:Y:S01]  /*6f20*/  LDL R153, [R1+0x1c] ;  /* 0x00001c0001997983 */ /* 0x002ee20000100800 */
[----:B--2---:R-:W-:Y:S02]  /*6f30*/  SHF.R.S32.HI R21, RZ, 0x1f, R229 ;  /* 0x0000001fff157819 */ /* 0x004fe400000114e5 */
[----:B------:R-:W-:Y:S02]  /*6f40*/  LEA R141, P4, R229, R30, 0x2 ;  /* 0x0000001ee58d7211 */ /* 0x000fe400078810ff */
[----:B------:R-:W-:Y:S02]  /*6f50*/  LEA R143, P3, R19, R228, 0x3 ;  /* 0x000000e4138f7211 */ /* 0x000fe400078618ff */
[----:B------:R-:W-:Y:S02]  /*6f60*/  LEA.HI.X R148, R229, R148, R21, 0x2, P4 ;  /* 0x00000094e5947211 */ /* 0x000fe400020f1415 */
[----:B------:R-:W-:-:S02]  /*6f70*/  IADD3 R143, P2, R143, UR6, RZ ;  /* 0x000000068f8f7c10 */ /* 0x000fc4000ff5e0ff */
[----:B------:R-:W-:-:S03]  /*6f80*/  IADD3 R21, P4, R28, UR4, RZ ;  /* 0x000000041c157c10 */ /* 0x000fc6000ff9e0ff */
[----:B------:R1:W-:Y:S01]  /*6f90*/  STL [R1+0xf0], R143 ;  /* 0x0000f08f01007387 */ /* 0x0003e20000100800 */
[----:B------:R-:W-:Y:S02]  /*6fa0*/  IADD3.X R94, R94, UR5, RZ, P4, !PT ;  /* 0x000000055e5e7c10 */ /* 0x000fe4000a7fe4ff */
[----:B------:R-:W-:Y:S01]  /*6fb0*/  IADD3 R90, P4, R90, UR4, RZ ;  /* 0x000000045a5a7c10 */ /* 0x000fe2000ff9e0ff */
[----:B-1----:R-:W2:Y:S04]  /*6fc0*/  LDL R143, [R1+0x18] ;  /* 0x00001800018f7983 */ /* 0x002ea80000100800 */
[----:B------:R1:W-:Y:S04]  /*6fd0*/  STL [R1+0xf4], R21 ;  /* 0x0000f41501007387 */ /* 0x0003e80000100800 */
[----:B-1----:R-:W4:Y:S04]  /*6fe0*/  LDL R21, [R1+0x14] ;  /* 0x0000140001157983 */ /* 0x002f280000100800 */
        /* <DEDUP_REMOVED lines=9> */
[----:B-1----:R-:W4:Y:S01]  /*7080*/  LDL R90, [R1] ;  /* 0x00000000015a7983 */ /* 0x002f220000100800 */
[C---:B------:R-:W-:Y:S01]  /*7090*/  SHF.L.U64.HI R151, R235.reuse, 0x2, R24 ;  /* 0x00000002eb977819 */ /* 0x040fe20000010218 */
[----:B------:R-:W-:-:S02]  /*70a0*/  IMAD.SHL.U32 R152, R235, 0x4, RZ ;  /* 0x00000004eb987824 */ /* 0x000fc400078e00ff */
[----:B------:R-:W4:Y:S01]  /*70b0*/  LDL R235, [R1+0x40] ;  /* 0x0000400001eb7983 */ /* 0x000f220000100800 */
[----:B---3--:R-:W-:Y:S02]  /*70c0*/  SHF.R.S32.HI R220, RZ, 0x1f, R153 ;  /* 0x0000001fffdc7819 */ /* 0x008fe40000011499 */
[----:B------:R-:W-:Y:S02]  /*70d0*/  SHF.R.S32.HI R221, RZ, 0x1f, R154 ;  /* 0x0000001fffdd7819 */ /* 0x000fe4000001149a */
[----:B------:R-:W-:Y:S02]  /*70e0*/  SHF.R.S32.HI R222, RZ, 0x1f, R20 ;  /* 0x0000001fffde7819 */ /* 0x000fe40000011414 */
[----:B------:R-:W-:Y:S02]  /*70f0*/  SHF.L.U64.HI R220, R153, 0x2, R220 ;  /* 0x0000000299dc7819 */ /* 0x000fe400000102dc */
[----:B------:R-:W-:Y:S02]  /*7100*/  SHF.R.S32.HI R224, RZ, 0x1f, R234 ;  /* 0x0000001fffe07819 */ /* 0x000fe400000114ea */
[----:B------:R-:W-:-:S02]  /*7110*/  SHF.L.U64.HI R221, R154, 0x2, R221 ;  /* 0x000000029add7819 */ /* 0x000fc400000102dd */
[----:B------:R-:W-:Y:S02]  /*7120*/  SHF.R.S32.HI R225, RZ, 0x1f, R157 ;  /* 0x0000001fffe17819 */ /* 0x000fe4000001149d */
[----:B------:R-:W-:Y:S02]  /*7130*/  SHF.R.S32.HI R226, RZ, 0x1f, R18 ;  /* 0x0000001fffe27819 */ /* 0x000fe40000011412 */
[----:B------:R-:W-:Y:S02]  /*7140*/  SHF.R.S32.HI R227, RZ, 0x1f, R3 ;  /* 0x0000001fffe37819 */ /* 0x000fe40000011403 */
[----:B------:R-:W-:Y:S02]  /*7150*/  SHF.L.U64.HI R222, R20, 0x2, R222 ;  /* 0x0000000214de7819 */ /* 0x000fe400000102de */
[----:B------:R-:W-:Y:S02]  /*7160*/  SHF.R.S32.HI R228, RZ, 0x1f, R2 ;  /* 0x0000001fffe47819 */ /* 0x000fe40000011402 */
[----:B------:R-:W-:-:S02]  /*7170*/  SHF.L.U64.HI R224, R234, 0x2, R224 ;  /* 0x00000002eae07819 */ /* 0x000fc400000102e0 */
[----:B------:R-:W-:Y:S02]  /*7180*/  SHF.R.S32.HI R229, RZ, 0x1f, R0 ;  /* 0x0000001fffe57819 */ /* 0x000fe40000011400 */
[----:B------:R-:W-:Y:S02]  /*7190*/  SHF.L.U64.HI R225, R157, 0x2, R225 ;  /* 0x000000029de17819 */ /* 0x000fe400000102e1 */
[----:B------:R-:W-:Y:S02]  /*71a0*/  SHF.L.U64.HI R226, R18, 0x2, R226 ;  /* 0x0000000212e27819 */ /* 0x000fe400000102e2 */
[----:B------:R-:W-:Y:S02]  /*71b0*/  SHF.L.U64.HI R227, R3, 0x2, R227 ;  /* 0x0000000203e37819 */ /* 0x000fe400000102e3 */
[----:B------:R-:W-:Y:S02]  /*71c0*/  SHF.L.U64.HI R228, R2, 0x2, R228 ;  /* 0x0000000202e47819 */ /* 0x000fe400000102e4 */
[----:B------:R-:W-:-:S02]  /*71d0*/  SHF.L.U64.HI R229, R0, 0x2, R229 ;  /* 0x0000000200e57819 */ /* 0x000fc400000102e5 */
[----:B--2---:R-:W-:-:S04]  /*71e0*/  SHF.R.S32.HI R219, RZ, 0x1f, R143 ;  /* 0x0000001fffdb7819 */ /* 0x004fc8000001148f */
[----:B------:R-:W-:Y:S02]  /*71f0*/  SHF.L.U64.HI R219, R143, 0x2, R219 ;  /* 0x000000028fdb7819 */ /* 0x000fe400000102db */
[----:B----4-:R-:W-:-:S04]  /*7200*/  SHF.R.S32.HI R218, RZ, 0x1f, R21 ;  /* 0x0000001fffda7819 */ /* 0x010fc80000011415 */
[----:B------:R-:W-:Y:S02]  /*7210*/  SHF.L.U64.HI R218, R21, 0x2, R218 ;  /* 0x0000000215da7819 */ /* 0x000fe400000102da */
[----:B------:R-:W-:-:S04]  /*7220*/  SHF.R.S32.HI R217, RZ, 0x1f, R23 ;  /* 0x0000001fffd97819 */ /* 0x000fc80000011417 */
        /* <DEDUP_REMOVED lines=9> */
[----:B------:R1:W5:Y:S04]  /*72c0*/  LDL.LU R90, [R1+0x108] ;  /* 0x00010800015a7983 */ /* 0x0003680000300800 */
[----:B------:R1:W5:Y:S04]  /*72d0*/  LDL.LU R94, [R1+0x104] ;  /* 0x00010400015e7983 */ /* 0x0003680000300800 */
[----:B------:R1:W5:Y:S04]  /*72e0*/  LDL.LU R88, [R1+0x100] ;  /* 0x0001000001587983 */ /* 0x0003680000300800 */
[----:B------:R1:W5:Y:S04]  /*72f0*/  LDL.LU R92, [R1+0xfc] ;  /* 0x0000fc00015c7983 */ /* 0x0003680000300800 */
[----:B------:R1:W5:Y:S04]  /*7300*/  LDL.LU R23, [R1+0xf8] ;  /* 0x0000f80001177983 */ /* 0x0003680000300800 */
[----:B------:R1:W5:Y:S04]  /*7310*/  LDL.LU R21, [R1+0xf4] ;  /* 0x0000f40001157983 */ /* 0x0003680000300800 */
[----:B------:R1:W5:Y:S04]  /*7320*/  LDL.LU R143, [R1+0xf0] ;  /* 0x0000f000018f7983 */ /* 0x0003680000300800 */
[----:B------:R1:W5:Y:S04]  /*7330*/  LDL.LU R153, [R1+0xec] ;  /* 0x0000ec0001997983 */ /* 0x0003680000300800 */
[----:B------:R-:W2:Y:S04]  /*7340*/  LDL.LU R154, [R1+0xe8] ;  /* 0x0000e800019a7983 */ /* 0x000ea80000300800 */
[----:B------:R1:W5:Y:S04]  /*7350*/  LDL.LU R20, [R1+0xe4] ;  /* 0x0000e40001147983 */ /* 0x0003680000300800 */
[----:B------:R1:W5:Y:S04]  /*7360*/  LDL.LU R234, [R1+0xe0] ;  /* 0x0000e00001ea7983 */ /* 0x0003680000300800 */
[----:B------:R1:W5:Y:S04]  /*7370*/  LDL.LU R157, [R1+0xdc] ;  /* 0x0000dc00019d7983 */ /* 0x0003680000300800 */
[----:B------:R1:W5:Y:S04]  /*7380*/  LDL.LU R18, [R1+0xd8] ;  /* 0x0000d80001127983 */ /* 0x0003680000300800 */
[----:B------:R1:W5:Y:S04]  /*7390*/  LDL.LU R3, [R1+0xd4] ;  /* 0x0000d40001037983 */ /* 0x0003680000300800 */
[----:B------:R1:W5:Y:S04]  /*73a0*/  LDL.LU R2, [R1+0xd0] ;  /* 0x0000d00001027983 */ /* 0x0003680000300800 */
[----:B------:R1:W5:Y:S01]  /*73b0*/  LDL.LU R0, [R1+0xcc] ;  /* 0x0000cc0001007983 */ /* 0x0003620000300800 */
[----:B------:R-:W-:-:S02]  /*73c0*/  IADD3.X R96, R96, UR5, RZ, P6, !PT ;  /* 0x0000000560607c10 */ /* 0x000fc4000b7fe4ff */
[----:B------:R-:W-:Y:S02]  /*73d0*/  IADD3.X R98, R98, UR5, RZ, P5, !PT ;  /* 0x0000000562627c10 */ /* 0x000fe4000affe4ff */
[----:B------:R-:W-:Y:S02]  /*73e0*/  IADD3.X R100, R100, UR5, RZ, P4, !PT ;  /* 0x0000000564647c10 */ /* 0x000fe4000a7fe4ff */
[----:B------:R-:W-:Y:S02]  /*73f0*/  IADD3 R89, P6, R89, UR4, RZ ;  /* 0x0000000459597c10 */ /* 0x000fe4000ffde0ff */
[----:B------:R-:W-:Y:S02]  /*7400*/  IADD3 R91, P5, R91, UR4, RZ ;  /* 0x000000045b5b7c10 */ /* 0x000fe4000ffbe0ff */
[----:B------:R-:W-:Y:S02]  /*7410*/  IADD3 R93, P4, R93, UR4, RZ ;  /* 0x000000045d5d7c10 */ /* 0x000fe4000ff9e0ff */
        /* <DEDUP_REMOVED lines=39> */
[----:B------:R-:W-:Y:S02]  /*7690*/  SHF.R.S32.HI R172, RZ, 0x1f, R19 ;  /* 0x0000001fffac7819 */ /* 0x000fe40000011413 */
[----:B------:R-:W-:Y:S02]  /*76a0*/  IADD3 R131, P6, R131, UR4, RZ ;  /* 0x0000000483837c10 */ /* 0x000fe4000ffde0ff */
[----:B------:R-:W-:Y:S02]  /*76b0*/  IADD3 R133, P5, R133, UR4, RZ ;  /* 0x0000000485857c10 */ /* 0x000fe4000ffbe0ff */
[----:B------:R-:W-:Y:S01]  /*76c0*/  IADD3 R135, P4, R135, UR4, RZ ;  /* 0x0000000487877c10 */ /* 0x000fe2000ff9e0ff */
[----:B------:R-:W-:Y:S01]  /*76d0*/  IMAD.MOV.U32 R145, RZ, RZ, R156 ;  /* 0x000000ffff917224 */ /* 0x000fe200078e009c */
[----:B------:R-:W-:-:S02]  /*76e0*/  IADD3.X R144, R144, UR5, RZ, P6, !PT ;  /* 0x0000000590907c10 */ /* 0x000fc4000b7fe4ff */
[----:B------:R-:W-:Y:S02]  /*76f0*/  IADD3.X R146, R146, UR5, RZ, P5, !PT ;  /* 0x0000000592927c10 */ /* 0x000fe4000affe4ff */
[----:B------:R-:W-:Y:S02]  /*7700*/  IADD3.X R22, R26, UR5, RZ, P4, !PT ;  /* 0x000000051a167c10 */ /* 0x000fe4000a7fe4ff */
[----:B------:R-:W-:Y:S02]  /*7710*/  LEA.HI.X R25, R19, R25, R172, 0x3, P3 ;  /* 0x0000001913197211 */ /* 0x000fe400018f1cac */
[----:B------:R-:W-:Y:S02]  /*7720*/  SHF.R.S32.HI R232, RZ, 0x1f, R158 ;  /* 0x0000001fffe87819 */ /* 0x000fe4000001149e */
[----:B------:R-:W-:Y:S02]  /*7730*/  IADD3 R137, P6, R137, UR4, RZ ;  /* 0x0000000489897c10 */ /* 0x000fe4000ffde0ff */
[----:B------:R-:W-:-:S02]  /*7740*/  IADD3 R139, P5, R139, UR4, RZ ;  /* 0x000000048b8b7c10 */ /* 0x000fc4000ffbe0ff */
[----:B------:R-:W-:Y:S02]  /*7750*/  IADD3 R141, P4, R141, UR4, RZ ;  /* 0x000000048d8d7c10 */ /* 0x000fe4000ff9e0ff */
[----:B------:R-:W-:Y:S02]  /*7760*/  SHF.R.S32.HI R156, RZ, 0x1f, R162 ;  /* 0x0000001fff9c7819 */ /* 0x000fe400000114a2 */
[----:B------:R-:W-:Y:S02]  /*7770*/  SHF.R.S32.HI R173, RZ, 0x1f, R163 ;  /* 0x0000001fffad7819 */ /* 0x000fe400000114a3 */
[----:B------:R-:W-:Y:S02]  /*7780*/  SHF.R.S32.HI R174, RZ, 0x1f, R164 ;  /* 0x0000001fffae7819 */ /* 0x000fe400000114a4 */
[----:B------:R-:W-:Y:S02]  /*7790*/  SHF.R.S32.HI R175, RZ, 0x1f, R13 ;  /* 0x0000001fffaf7819 */ /* 0x000fe4000001140d */
[----:B------:R-:W-:-:S02]  /*77a0*/  SHF.R.S32.HI R176, RZ, 0x1f, R165 ;  /* 0x0000001fffb07819 */ /* 0x000fc400000114a5 */
[----:B------:R-:W-:Y:S02]  /*77b0*/  SHF.R.S32.HI R177, RZ, 0x1f, R166 ;  /* 0x0000001fffb17819 */ /* 0x000fe400000114a6 */
        /* <DEDUP_REMOVED lines=38> */
[----:B------:R-:W-:Y:S01]  /*7a20*/  SHF.R.S32.HI R233, RZ, 0x1f, R159 ;  /* 0x0000001fffe97819 */ /* 0x000fe2000001149f */
[----:B------:R-:W-:Y:S01]  /*7a30*/  IMAD.MOV.U32 R155, RZ, RZ, RZ ;  /* 0x000000ffff9b7224 */ /* 0x000fe200078e00ff */
[----:B------:R-:W-:Y:S02]  /*7a40*/  IADD3.X R149, R25, UR7, RZ, P2, !PT ;  /* 0x0000000719957c10 */ /* 0x000fe400097fe4ff */
[----:B------:R-:W-:-:S02]  /*7a50*/  CS2R R56, SRZ ;  /* 0x0000000000387805 */ /* 0x000fc4000001ff00 */
[----:B------:R-:W-:Y:S02]  /*7a60*/  SHF.L.U64.HI R232, R158, 0x2, R232 ;  /* 0x000000029ee87819 */ /* 0x000fe400000102e8 */
[----:B------:R-:W-:Y:S02]  /*7a70*/  CS2R R58, SRZ ;  /* 0x00000000003a7805 */ /* 0x000fe4000001ff00 */
[----:B------:R-:W-:Y:S02]  /*7a80*/  IADD3.X R150, R150, UR5, RZ, P6, !PT ;  /* 0x0000000596967c10 */ /* 0x000fe4000b7fe4ff */
[----:B------:R-:W-:Y:S02]  /*7a90*/  CS2R R60, SRZ ;  /* 0x00000000003c7805 */ /* 0x000fe4000001ff00 */
[----:B------:R-:W-:Y:S02]  /*7aa0*/  IADD3.X R147, R147, UR5, RZ, P5, !PT ;  /* 0x0000000593937c10 */ /* 0x000fe4000affe4ff */
[----:B------:R-:W-:-:S02]  /*7ab0*/  CS2R R62, SRZ ;  /* 0x00000000003e7805 */ /* 0x000fc4000001ff00 */
[----:B------:R-:W-:Y:S02]  /*7ac0*/  IADD3.X R148, R148, UR5, RZ, P4, !PT ;  /* 0x0000000594947c10 */ /* 0x000fe4000a7fe4ff */
        /* <DEDUP_REMOVED lines=18> */
[----:B------:R-:W-:Y:S02]  /*7bf0*/  SHF.L.U64.HI R172, R19, 0x2, R172 ;  /* 0x0000000213ac7819 */ /* 0x000fe400000102ac */
[----:B------:R-:W-:Y:S02]  /*7c00*/  CS2R R36, SRZ ;  /* 0x0000000000247805 */ /* 0x000fe4000001ff00 */
[----:B------:R-:W-:Y:S02]  /*7c10*/  SHF.L.U64.HI R156, R162, 0x2, R156 ;  /* 0x00000002a29c7819 */ /* 0x000fe4000001029c */
[----:B------:R-:W-:Y:S02]  /*7c20*/  CS2R R38, SRZ ;  /* 0x0000000000267805 */ /* 0x000fe4000001ff00 */
[----:B------:R-:W-:-:S02]  /*7c30*/  SHF.L.U64.HI R173, R163, 0x2, R173 ;  /* 0x00000002a3ad7819 */ /* 0x000fc400000102ad */
        /* <DEDUP_REMOVED lines=16> */
[----:B------:R-:W-:Y:S02]  /*7d40*/  SHF.L.U64.HI R182, R170, 0x2, R182 ;  /* 0x00000002aab67819 */ /* 0x000fe400000102b6 */
[----:B------:R-:W-:-:S02]  /*7d50*/  SHF.L.U64.HI R183, R11, 0x2, R183 ;  /* 0x000000020bb77819 */ /* 0x000fc400000102b7 */
[----:B------:R-:W-:Y:S02]  /*7d60*/  SHF.L.U64.HI R184, R171, 0x2, R184 ;  /* 0x00000002abb87819 */ /* 0x000fe400000102b8 */
[----:B------:R-:W-:Y:S02]  /*7d70*/  SHF.L.U64.HI R185, R236, 0x2, R185 ;  /* 0x00000002ecb97819 */ /* 0x000fe400000102b9 */
[----:B------:R-:W-:Y:S02]  /*7d80*/  SHF.L.U64.HI R186, R237, 0x2, R186 ;  /* 0x00000002edba7819 */ /* 0x000fe400000102ba */
[----:B------:R-:W-:Y:S02]  /*7d90*/  SHF.L.U64.HI R187, R10, 0x2, R187 ;  /* 0x000000020abb7819 */ /* 0x000fe400000102bb */
[----:B------:R-:W-:Y:S02]  /*7da0*/  SHF.L.U64.HI R188, R238, 0x2, R188 ;  /* 0x00000002eebc7819 */ /* 0x000fe400000102bc */
[----:B--2---:R-:W-:-:S02]  /*7db0*/  SHF.R.S32.HI R154, RZ, 0x6, R154 ;  /* 0x00000006ff9a7819 */ /* 0x004fc4000001149a */
[----:B------:R-:W-:Y:S02]  /*7dc0*/  SHF.L.U64.HI R189, R239, 0x2, R189 ;  /* 0x00000002efbd7819 */ /* 0x000fe400000102bd */
[----:B------:R-:W-:Y:S01]  /*7dd0*/  SHF.L.U64.HI R190, R240, 0x2, R190 ;  /* 0x00000002f0be7819 */ /* 0x000fe200000102be */
[----:B------:R-:W-:Y:S01]  /*7de0*/  VIADD R158, R154, 0xfffffffe ;  /* 0xfffffffe9a9e7836 */ /* 0x000fe20000000000 */
[----:B------:R-:W-:Y:S02]  /*7df0*/  SHF.L.U64.HI R191, R9, 0x2, R191 ;  /* 0x0000000209bf7819 */ /* 0x000fe400000102bf */
        /* <DEDUP_REMOVED lines=24> */
[----:B------:R-:W-:Y:S01]  /*7f80*/  SHF.L.U64.HI R233, R159, 0x2, R233 ;  /* 0x000000029fe97819 */ /* 0x000fe200000102e9 */
[----:B------:R-:W-:Y:S01]  /*7f90*/  UMOV UR10, 0x1 ;  /* 0x00000001000a7882 */ /* 0x000fe20000000000 */
[----:B-1----:R-:W-:-:S05]  /*7fa0*/  UMOV UR9, 0xffffffff ;  /* 0xffffffff00097882 */ /* 0x002fca0000000000 */
.L_x_1:
[----:B------:R-:W-:Y:S01]  /*7fb0*/  UIADD3 UR9, UR9, 0x1, URZ ;  /* 0x0000000109097890 */ /* 0x000fe2000fffe03f */
[----:B------:R-:W-:-:S04]  /*7fc0*/  DEPBAR.LE SB0, 0x2 ;  /* 0x000080800000791a */ /* 0x000fc80000000000 */
[----:B------:R-:W-:Y:S01]  /*7fd0*/  BAR.SYNC.DEFER_BLOCKING 0x0 ;  /* 0x0000000000007b1d */ /* 0x000fe20000010000 */
[----:B------:R-:W-:Y:S01]  /*7fe0*/  UISETP.GT.AND UP0, UPT, UR9, 0x2, UPT ;  /* 0x000000020900788c */ /* 0x000fe2000bf04270 */
[----:B------:R-:W-:Y:S01]  /*7ff0*/  VIADD R158, R154, 0xfffffffe ;  /* 0xfffffffe9a9e7836 */ /* 0x000fe20000000000 */
[----:B------:R-:W-:Y:S01]  /*8000*/  ISETP.GT.AND P3, PT, R145, RZ, PT ;  /* 0x000000ff9100720c */ /* 0x000fe20003f64270 */
[----:B------:R-:W-:Y:S01]  /*8010*/  UIADD3 UR10, UR10, 0x1, URZ ;  /* 0x000000010a0a7890 */ /* 0x000fe2000fffe03f */
[----:B------:R-:W-:Y:S01]  /*8020*/  IMAD.MOV.U32 R159, RZ, RZ, R149 ;  /* 0x000000ffff9f7224 */ /* 0x000fe200078e0095 */
[----:B------:R-:W-:Y:S01]  /*8030*/  USEL UR9, UR9, URZ, !UP0 ;  /* 0x0000003f09097287 */ /* 0x000fe2000c000000 */
[----:B------:R-:W-:Y:S01]  /*8040*/  ISETP.GE.AND P2, PT, R155, R158, PT ;  /* 0x0000009e9b00720c */ /* 0x000fe20003f46270 */
[----:B------:R-:W-:Y:S01]  /*8050*/  UMOV UR7, 0x40000040 ;  /* 0x4000004000077882 */ /* 0x000fe20000000000 */
[----:B------:R-:W-:Y:S01]  /*8060*/  SEL R158, RZ, 0x4, !P3 ;  /* 0x00000004ff9e7807 */ /* 0x000fe20005800000 */
[----:B------:R-:W-:-:S02]  /*8070*/  ULEA UR5, UR9, UR8, 0xe ;  /* 0x0000000809057291 */ /* 0x000fc4000f8e703f */
[----:B------:R-:W-:Y:S01]  /*8080*/  ULEA UR4, UR9, UR8, 0xf ;  /* 0x0000000809047291 */ /* 0x000fe2000f8e783f */
[----:B------:R-:W-:Y:S01]  /*8090*/  SEL R158, R158, RZ, !P2 ;  /* 0x000000ff9e9e7207 */ /* 0x000fe20005000000 */
[----:B------:R-:W-:Y:S02]  /*80a0*/  UIADD3 UR5, UR5, 0x18000, URZ ;  /* 0x0001800005057890 */ /* 0x000fe4000fffe03f */
[----:B------:R-:W-:Y:S01]  /*80b0*/  USHF.R.U32.HI UR4, URZ, 0x4, UR4 ;  /* 0x000000043f047899 */ /* 0x000fe20008011604 */
[----:B------:R-:W-:Y:S01]  /*80c0*/  ISETP.NE.U32.AND P3, PT, R158, RZ, PT ;  /* 0x000000ff9e00720c */ /* 0x000fe20003f65070 */
[----:B------:R-:W-:Y:S01]  /*80d0*/  USHF.R.U32.HI UR5, URZ, 0x4, UR5 ;  /* 0x000000043f057899 */ /* 0x000fe20008011605 */
[----:B-----5:R-:W-:Y:S01]  /*80e0*/  IMAD.MOV.U32 R158, RZ, RZ, R143 ;  /* 0x000000ffff9e7224 */ /* 0x020fe200078e008f */
[----:B------:R-:W-:Y:S02]  /*80f0*/  USGXT.U32 UR4, UR4, 0xe ;  /* 0x0000000e0404789a */ /* 0x000fe40008000000 */
[----:B------:R-:W-:Y:S01]  /*8100*/  USGXT.U32 UR6, UR5, 0xe ;  /* 0x0000000e0506789a */ /* 0x000fe20008000000 */
[----:B------:R-:W-:-:S02]  /*8110*/  WARPGROUP.ARRIVE ;  /* 0x00000000000079c5 */ /* 0x000fc40000000000 */
[----:B------:R-:W-:Y:S01]  /*8120*/  UMOV UR5, 0x40000040 ;  /* 0x4000004000057882 */ /* 0x000fe20000000000 */
[----:B------:R-:W-:Y:S02]  /*8130*/  UIADD3 UR12, UP0, UR4, 0x2, URZ ;  /* 0x00000002040c7890 */ /* 0x000fe4000ff1e03f */
[----:B------:R-:W-:-:S03]  /*8140*/  UIADD3 UR14, UP1, UR6, 0x2, URZ ;  /* 0x00000002060e7890 */ /* 0x000fc6000ff3e03f */
[----:B------:R-:W-:Y:S01]  /*8150*/  HGMMA.64x64x8.F32.TF32 R56, gdesc[UR4], R56 ;  /* 0x04e00000043879f0 */ /* 0x000fe20008702838 */
[----:B------:R-:W-:Y:S01]  /*8160*/  UMOV UR4, URZ ;  /* 0x0000003f00047c82 */ /* 0x000fe20008000000 */
[----:B------:R-:W-:Y:S01]  /*8170*/  UMOV UR5, URZ ;  /* 0x0000003f00057c82 */ /* 0x000fe20008000000 */
[----:B------:R-:W-:Y:S02]  /*8180*/  UIADD3.X UR13, UR4, 0x40000040, URZ, UP0, !UPT ;  /* 0x40000040040d7890 */ /* 0x000fe400087fe43f */
[----:B------:R-:W-:Y:S02]  /*8190*/  UIADD3.X UR15, UR5, 0x40000040, URZ, UP1, !UPT ;  /* 0x40000040050f7890 */ /* 0x000fe40008ffe43f */
[----:B------:R-:W-:Y:S02]  /*81a0*/  UIADD3.64 UR40, UR12, 0x2, URZ ;  /* 0x000000020c287897 */ /* 0x000fe4000fffe03f */
[----:B------:R-:W-:Y:S02]  /*81b0*/  UIADD3.64 UR42, UR14, 0x2, URZ ;  /* 0x000000020e2a7897 */ /* 0x000fe4000fffe03f */
[----:B------:R-:W-:-:S02]  /*81c0*/  UIADD3.64 UR36, UR12, 0x4, URZ ;  /* 0x000000040c247897 */ /* 0x000fc4000fffe03f */
[----:B------:R-:W-:Y:S02]  /*81d0*/  UIADD3.64 UR38, UR14, 0x4, URZ ;  /* 0x000000040e267897 */ /* 0x000fe4000fffe03f */
[----:B------:R-:W-:Y:S02]  /*81e0*/  UIADD3.64 UR32, UR12, 0x3fe, URZ ;  /* 0x000003fe0c207897 */ /* 0x000fe4000fffe03f */
[----:B------:R-:W-:Y:S02]  /*81f0*/  UIADD3.64 UR34, UR14, 0x1fe, URZ ;  /* 0x000001fe0e227897 */ /* 0x000fe4000fffe03f */
[----:B------:R-:W-:Y:S02]  /*8200*/  UIADD3.64 UR28, UR12, 0x400, URZ ;  /* 0x000004000c1c7897 */ /* 0x000fe4000fffe03f */
[----:B------:R-:W-:Y:S02]  /*8210*/  UIADD3.64 UR30, UR14, 0x200, URZ ;  /* 0x000002000e1e7897 */ /* 0x000fe4000fffe03f */
[----:B------:R-:W-:-:S02]  /*8220*/  UIADD3.64 UR24, UR12, 0x402, URZ ;  /* 0x000004020c187897 */ /* 0x000fc4000fffe03f */
[----:B------:R-:W-:Y:S02]  /*8230*/  UIADD3.64 UR26, UR14, 0x202, URZ ;  /* 0x000002020e1a7897 */ /* 0x000fe4000fffe03f */
[----:B------:R-:W-:Y:S02]  /*8240*/  UIADD3.64 UR20, UR12, 0x404, URZ ;  /* 0x000004040c147897 */ /* 0x000fe4000fffe03f */
[----:B------:R-:W-:Y:S02]  /*8250*/  UIADD3.64 UR22, UR14, 0x204, URZ ;  /* 0x000002040e167897 */ /* 0x000fe4000fffe03f */
[----:B------:R-:W-:Y:S02]  /*8260*/  UIADD3.64 UR4, UR12, 0x1fe, URZ ;  /* 0x000001fe0c047897 */ /* 0x000fe4000fffe03f */
[----:B------:R-:W-:-:S04]  /*8270*/  UISETP.GT.AND UP0, UPT, UR10, 0x2, UPT ;  /* 0x000000020a00788c */ /* 0x000fc8000bf04270 */
[----:B------:R-:W-:Y:S01]  /*8280*/  USEL UR10, UR10, URZ, !UP0 ;  /* 0x0000003f0a0a7287 */ /* 0x000fe2000c000000 */
[----:B------:R-:W-:Y:S04]  /*8290*/  HGMMA.64x64x8.F32.TF32 R56, gdesc[UR12], R56 ;  /* 0x04e000000c3879f0 */ /* 0x000fe80008702838 */
[----:B------:R-:W-:Y:S01]  /*82a0*/  HGMMA.64x64x8.F32.TF32 R56, gdesc[UR40], R56 ;  /* 0x04e00000283879f0 */ /* 0x000fe20008702838 */
[----:B------:R-:W-:-:S03]  /*82b0*/  UIADD3.64 UR40, UR12, 0x202, URZ ;  /* 0x000002020c287897 */ /* 0x000fc6000fffe03f */
        /* <DEDUP_REMOVED lines=8> */
[----:B------:R-:W-:Y:S04]  /*8340*/  HGMMA.64x64x8.F32.TF32 R56, gdesc[UR20], R56 ;  /* 0x04e00000143879f0 */ /* 0x000fe80008702838 */
[----:B------:R-:W-:Y:S01]  /*8350*/  HGMMA.64x64x8.F32.TF32 R24, gdesc[UR4], R24 ;  /* 0x04e00000041879f0 */ /* 0x000fe20008702818 */
[----:B------:R-:W-:Y:S01]  /*8360*/  UIADD3.64 UR4, UR12, 0x200, URZ ;  /* 0x000002000c047897 */ /* 0x000fe2000fffe03f */
[----:B------:R-:W-:Y:S01]  /*8370*/  UMOV UR6, UR14 ;  /* 0x0000000e00067c82 */ /* 0x000fe20008000000 */
[----:B------:R-:W-:Y:S01]  /*8380*/  UMOV UR7, UR15 ;  /* 0x0000000f00077c82 */ /* 0x000fe20008000000 */
[----:B------:R-:W-:Y:S01]  /*8390*/  UIADD3.64 UR12, UR12, 0x604, URZ ;  /* 0x000006040c0c7897 */ /* 0x000fe2000fffe03f */
[----:B------:R-:W-:Y:S01]  /*83a0*/  UMOV UR14, UR22 ;  /* 0x00000016000e7c82 */ /* 0x000fe20008000000 */
[----:B------:R-:W-:-:S04]  /*83b0*/  UMOV UR15, UR23 ;  /* 0x00000017000f7c82 */ /* 0x000fc80008000000 */
[----:B------:R-:W-:Y:S01]  /*83c0*/  HGMMA.64x64x8.F32.TF32 R24, gdesc[UR4], R24 ;  /* 0x04e00000041879f0 */ /* 0x000fe20008702818 */
[----:B------:R-:W-:-:S06]  /*83d0*/  ULEA UR4, UR10, UR8, 0xf ;  /* 0x000000080a047291 */ /* 0x000fcc000f8e783f */
[----:B------:R-:W-:Y:S01]  /*83e0*/  VIADD R235, R3, UR4 ;  /* 0x0000000403eb7c36 */ /* 0x000fe20008000000 */
[----:B------:R-:W-:Y:S04]  /*83f0*/  HGMMA.64x64x8.F32.TF32 R24, gdesc[UR40], R24 ;  /* 0x04e00000281879f0 */ /* 0x000fe80008702818 */
[----:B------:R-:W-:Y:S04]  /*8400*/  HGMMA.64x64x8.F32.TF32 R24, gdesc[UR36], R24 ;  /* 0x04e00000241879f0 */ /* 0x000fe80008702818 */
[----:B------:R-:W-:Y:S04]  /*8410*/  HGMMA.64x64x8.F32.TF32 R24, gdesc[UR32], R24 ;  /* 0x04e00000201879f0 */ /* 0x000fe80008702818 */
[----:B------:R-:W-:Y:S04]  /*8420*/  HGMMA.64x64x8.F32.TF32 R24, gdesc[UR28], R24 ;  /* 0x04e000001c1879f0 */ /* 0x000fe80008702818 */
[----:B------:R-:W-:Y:S04]  /*8430*/  HGMMA.64x64x8.F32.TF32 R24, gdesc[UR24], R24 ;  /* 0x04e00000181879f0 */ /* 0x000fe80008702818 */
[----:B------:R-:W-:Y:S03]  /*8440*/  HGMMA.64x64x8.F32.TF32 R24, gdesc[UR12], R24, gsb0 ;  /* 0x04e000000c1879f0 */ /* 0x000fe60008002818 */
[----:B------:R-:W-:-:S02]  /*8450*/  WARPGROUP.DEPBAR.LE gsb0, 0x1 ;  /* 0x00008000000079c5 */ /* 0x000fc40000010100 */
[----:B------:R-:W-:Y:S06]  /*8460*/  BAR.SYNC.DEFER_BLOCKING 0x0 ;  /* 0x0000000000007b1d */ /* 0x000fec0000010000 */
[----:B------:R-:W-:Y:S01]  /*8470*/  @!PT LDS RZ, [RZ] ;  /* 0x00000000fffff984 */ /* 0x000fe20000000800 */
[----:B------:R-:W-:Y:S01]  /*8480*/  @!PT LDS RZ, [RZ] ;  /* 0x00000000fffff984 */ /* 0x000fe20000000800 */
[----:B------:R-:W-:Y:S01]  /*8490*/  @!PT LDS RZ, [RZ] ;  /* 0x00000000fffff984 */ /* 0x000fe20000000800 */
[----:B------:R1:W-:Y:S01]  /*84a0*/  LDGSTS.E [R235], desc[UR16][R158.64], P3 ;  /* 0x000000009eeb7fae */ /* 0x0003e20009921850 */
[----:B------:R-:W-:-:S04]  /*84b0*/  ISETP.GT.AND P3, PT, R145, 0x1, PT ;  /* 0x000000019100780c */ /* 0x000fc80003f64270 */
[----:B-1----:R-:W-:-:S04]  /*84c0*/  SEL R158, RZ, 0x4, !P3 ;  /* 0x00000004ff9e7807 */ /* 0x002fc80005800000 */
[----:B------:R-:W-:-:S04]  /*84d0*/  SEL R158, R158, RZ, !P2 ;  /* 0x000000ff9e9e7207 */ /* 0x000fc80005000000 */
[----:B------:R-:W-:Y:S02]  /*84e0*/  ISETP.NE.U32.AND P3, PT, R158, RZ, PT ;  /* 0x000000ff9e00720c */ /* 0x000fe40003f65070 */
[----:B------:R-:W-:-:S05]  /*84f0*/  IADD3 R158, P4, R4, R143, RZ ;  /* 0x0000008f049e7210 */ /* 0x000fca0007f9e0ff */
[----:B------:R-:W-:-:S06]  /*8500*/  IMAD.X R159, R149, 0x1, R234, P4 ;  /* 0x00000001959f7824 */ /* 0x000fcc00020e06ea */
[----:B------:R1:W-:Y:S04]  /*8510*/  LDGSTS.E [R235+0x4], desc[UR16][R158.64], P3 ;  /* 0x000040009eeb7fae */ /* 0x0003e80009921850 */
[----:B------:R-:W2:Y:S01]  /*8520*/  LDL R159, [R1+0x48] ;  /* 0x00004800019f7983 */ /* 0x000ea20000100800 */
[----:B------:R-:W-:-:S04]  /*8530*/  ISETP.GT.AND P3, PT, R145, 0x2, PT ;  /* 0x000000029100780c */ /* 0x000fc80003f64270 */
[----:B-1----:R-:W-:-:S04]  /*8540*/  SEL R158, RZ, 0x4, !P3 ;  /* 0x00000004ff9e7807 */ /* 0x002fc80005800000 */
[----:B------:R-:W-:-:S04]  /*8550*/  SEL R158, R158, RZ, !P2 ;  /* 0x000000ff9e9e7207 */ /* 0x000fc80005000000 */
[----:B------:R-:W-:Y:S02]  /*8560*/  ISETP.NE.U32.AND P3, PT, R158, RZ, PT ;  /* 0x000000ff9e00720c */ /* 0x000fe40003f65070 */
[----:B--2---:R-:W-:-:S05]  /*8570*/  LEA R158, P4, R159, R143, 0x2 ;  /* 0x0000008f9f9e7211 */ /* 0x004fca00078810ff */
        /* <DEDUP_REMOVED lines=9> */
[----:B------:R1:W-:Y:S01]  /*8610*/  LDGSTS.E [R235+0xc], desc[UR16][R158.64], P3 ;  /* 0x0000c0009eeb7fae */ /* 0x0003e20009921850 */
[----:B------:R-:W-:-:S04]  /*8620*/  ISETP.GT.AND P3, PT, R145, 0x20, PT ;  /* 0x000000209100780c */ /* 0x000fc80003f64270 */
[----:B-1----:R-:W-:-:S04]  /*8630*/  SEL R158, RZ, 0x4, !P3 ;  /* 0x00000004ff9e7807 */ /* 0x002fc80005800000 */
[----:B------:R-:W-:-:S04]  /*8640*/  SEL R158, R158, RZ, !P2 ;  /* 0x000000ff9e9e7207 */ /* 0x000fc80005000000 */
[----:B------:R-:W-:Y:S02]  /*8650*/  ISETP.NE.U32.AND P3, PT, R158, RZ, PT ;  /* 0x000000ff9e00720c */ /* 0x000fe40003f65070 */
[----:B------:R-:W-:-:S05]  /*8660*/  LEA R158, P4, R250, R143, 0x2 ;  /* 0x0000008ffa9e7211 */ /* 0x000fca00078810ff */
        /* <DEDUP_REMOVED lines=24> */
[----:B-1----:R-:W-:Y:S02]  /*87f0*/  SEL R158, RZ, 0x4, !P3 ;  /* 0x00000004ff9e7807 */ /* 0x002fe40005800000 */
[----:B------:R-:W-:Y:S02]  /*8800*/  LOP3.LUT R235, R3, 0x10, RZ, 0x3c, !PT ;  /* 0x0000001003eb7812 */ /* 0x000fe400078e3cff */
[----:B------:R-:W-:-:S03]  /*8810*/  SEL R158, R158, RZ, !P2 ;  /* 0x000000ff9e9e7207 */ /* 0x000fc60005000000 */
[----:B------:R-:W-:Y:S01]  /*8820*/  VIADD R235, R235, UR4 ;  /* 0x00000004ebeb7c36 */ /* 0x000fe20008000000 */
[----:B------:R-:W-:Y:S02]  /*8830*/  ISETP.NE.U32.AND P3, PT, R158, RZ, PT ;  /* 0x000000ff9e00720c */ /* 0x000fe40003f65070 */
[----:B------:R-:W-:-:S05]  /*8840*/  LEA R158, P4, R4, R143, 0x2 ;  /* 0x0000008f049e7211 */ /* 0x000fca00078810ff */
[----:B------:R-:W-:-:S06]  /*8850*/  IMAD.X R159, R149, 0x1, R231, P4 ;  /* 0x00000001959f7824 */ /* 0x000fcc00020e06e7 */
[----:B------:R1:W-:Y:S04]  /*8860*/  LDGSTS.E [R235], desc[UR16][R158.64], P3 ;  /* 0x000000009eeb7fae */ /* 0x0003e80009921850 */
        /* <DEDUP_REMOVED lines=51> */
[----:B------:R1:W-:Y:S04]  /*8ba0*/  LDGSTS.E [R235+0x400c], desc[UR16][R158.64], P3 ;  /* 0x0400c0009eeb7fae */ /* 0x0003e80009921850 */
[----:B------:R-:W2:Y:S01]  /*8bb0*/  LDL R159, [R1+0x34] ;  /* 0x00003400019f7983 */ /* 0x000ea20000100800 */
[----:B------:R-:W-:Y:S02]  /*8bc0*/  ISETP.GT.AND P3, PT, R145, 0x8, PT ;  /* 0x000000089100780c */ /* 0x000fe40003f64270 */
[----:B-1----:R-:W-:Y:S02]  /*8bd0*/  LOP3.LUT R235, R3, 0x20, RZ, 0x3c, !PT ;  /* 0x0000002003eb7812 */ /* 0x002fe400078e3cff */
[----:B------:R-:W-:-:S03]  /*8be0*/  SEL R158, RZ, 0x4, !P3 ;  /* 0x00000004ff9e7807 */ /* 0x000fc60005800000 */
[----:B------:R-:W-:Y:S01]  /*8bf0*/  VIADD R235, R235, UR4 ;  /* 0x00000004ebeb7c36 */ /* 0x000fe20008000000 */
[----:B------:R-:W-:-:S04]  /*8c00*/  SEL R158, R158, RZ, !P2 ;  /* 0x000000ff9e9e7207 */ /* 0x000fc80005000000 */
[----:B------:R-:W-:Y:S02]  /*8c10*/  ISETP.NE.U32.AND P3, PT, R158, RZ, PT ;  /* 0x000000ff9e00720c */ /* 0x000fe40003f65070 */
[----:B--2---:R-:W-:-:S05]  /*8c20*/  LEA R158, P4, R159, R143, 0x2 ;  /* 0x0000008f9f9e7211 */ /* 0x004fca00078810ff */
        /* <DEDUP_REMOVED lines=185> */
[----:B------:R1:W-:Y:S01]  /*97c0*/  LDGSTS.E [R235], desc[UR16][R158.64], P3 ;  /* 0x000000009eeb7fae */ /* 0x0003e20009921850 */
        /* <DEDUP_REMOVED lines=118> */
[----:B------:R-:W2:Y:S01]  /*9f30*/  LDL R159, [R1] ;  /* 0x00000000019f7983 */ /* 0x000ea20000100800 */
[----:B------:R-:W-:Y:S01]  /*9f40*/  ISETP.GT.AND P3, PT, R145, 0x1d, PT ;  /* 0x0000001d9100780c */ /* 0x000fe20003f64270 */
[----:B------:R-:W-:Y:S01]  /*9f50*/  ULEA UR4, UR10, UR8, 0xe ;  /* 0x000000080a047291 */ /* 0x000fe2000f8e703f */
[----:B------:R-:W-:Y:S02]  /*9f60*/  VIADD R155, R155, 0x1 ;  /* 0x000000019b9b7836 */ /* 0x000fe40000000000 */
        /* <DEDUP_REMOVED lines=48> */
[----:B------:R-:W0:Y:S01]  /*a270*/  LDGDEPBAR ;  /* 0x00000000000079af */ /* 0x000e220000000000 */
[----:B-1----:R-:W1:Y:S01]  /*a280*/  S2R R159, SR_TID.X ;  /* 0x00000000009f7919 */ /* 0x002e620000002100 */
[----:B------:R-:W-:Y:S01]  /*a290*/  VIADD R235, R2, UR4 ;  /* 0x0000000402eb7c36 */ /* 0x000fe20008000000 */
[----:B-1----:R-:W-:-:S04]  /*a2a0*/  LOP3.LUT R159, R159, 0x3f, RZ, 0xc0, !PT ;  /* 0x0000003f9f9f7812 */ /* 0x002fc800078ec0ff */
[----:B------:R-:W-:Y:S01]  /*a2b0*/  ISETP.GE.AND P3, PT, R159, R145, PT ;  /* 0x000000919f00720c */ /* 0x000fe20003f66270 */
[----:B------:R-:W-:-:S03]  /*a2c0*/  VIADD R145, R145, 0xffffffc0 ;  /* 0xffffffc091917836 */ /* 0x000fc60000000000 */
[----:B------:R-:W-:-:S04]  /*a2d0*/  SEL R158, RZ, 0x4, P3 ;  /* 0x00000004ff9e7807 */ /* 0x000fc80001800000 */
[----:B------:R-:W-:-:S04]  /*a2e0*/  SEL R158, R158, RZ, !P2 ;  /* 0x000000ff9e9e7207 */ /* 0x000fc80005000000 */
[----:B------:R-:W-:Y:S02]  /*a2f0*/  ISETP.NE.U32.AND P2, PT, R158, RZ, PT ;  /* 0x000000ff9e00720c */ /* 0x000fe40003f45070 */
[----:B------:R-:W-:-:S05]  /*a300*/  IADD3 R158, P3, R18, R141, RZ ;  /* 0x0000008d129e7210 */ /* 0x000fca0007f7e0ff */
[----:B------:R-:W-:-:S06]  /*a310*/  IMAD.X R159, R148, 0x1, R20, P3 ;  /* 0x00000001949f7824 */ /* 0x000fcc00018e0614 */
[----:B------:R1:W-:Y:S02]  /*a320*/  LDGSTS.E [R235+0x18000], desc[UR16][R158.64], P2 ;  /* 0x180000009eeb7fae */ /* 0x0003e40009121850 */
[----:B-1----:R-:W-:-:S05]  /*a330*/  IADD3 R158, P3, R18, R133, RZ ;  /* 0x00000085129e7210 */ /* 0x002fca0007f7e0ff */
[----:B------:R-:W-:-:S05]  /*a340*/  IMAD.X R159, R146, 0x1, R20, P3 ;  /* 0x00000001929f7824 */ /* 0x000fca00018e0614 */
        /* <DEDUP_REMOVED lines=16> */
[----:B-1----:R-:W-:Y:S02]  /*a450*/  IADD3 R158, P3, R18, R88, RZ ;  /* 0x00000058129e7210 */ /* 0x002fe40007f7e0ff */
[----:B------:R-:W-:-:S03]  /*a460*/  IADD3 R88, P5, R88, R152, RZ ;  /* 0x0000009858587210 */ /* 0x000fc60007fbe0ff */
[C---:B------:R-:W-:Y:S02]  /*a470*/  IMAD.X R159, R98.reuse, 0x1, R20, P3 ;  /* 0x00000001629f7824 */ /* 0x040fe400018e0614 */
[----:B------:R-:W-:-:S03]  /*a480*/  IMAD.X R98, R98, 0x1, R151, P5 ;  /* 0x0000000162627824 */ /* 0x000fc600028e0697 */
[----:B------:R1:W-:Y:S02]  /*a490*/  LDGSTS.E [R235+0x19c00], desc[UR16][R158.64], P2 ;  /* 0x19c000009eeb7fae */ /* 0x0003e40009121850 */
[----:B-1----:R-:W-:Y:S02]  /*a4a0*/  LOP3.LUT R235, R2, 0x20, RZ, 0x3c, !PT ;  /* 0x0000002002eb7812 */ /* 0x002fe400078e3cff */
[----:B------:R-:W-:-:S03]  /*a4b0*/  IADD3 R158, P3, R18, R139, RZ ;  /* 0x0000008b129e7210 */ /* 0x000fc60007f7e0ff */
[----:B------:R-:W-:Y:S02]  /*a4c0*/  VIADD R235, R235, UR4 ;  /* 0x00000004ebeb7c36 */ /* 0x000fe40008000000 */
        /* <DEDUP_REMOVED lines=23> */
[--C-:B------:R-:W-:Y:S01]  /*a640*/  IMAD.X R96, R96, 0x1, R151.reuse, P4 ;  /* 0x0000000160607824 */ /* 0x100fe200020e0697 */
[----:B------:R-:W-:Y:S02]  /*a650*/  IADD3 R93, P4, R93, R152, RZ ;  /* 0x000000985d5d7210 */ /* 0x000fe40007f9e0ff */
[----:B------:R1:W-:Y:S03]  /*a660*/  LDGSTS.E [R235+0x19d00], desc[UR16][R158.64], P2 ;  /* 0x19d000009eeb7fae */ /* 0x0003e60009121850 */
[----:B------:R-:W-:Y:S01]  /*a670*/  IMAD.X R106, R106, 0x1, R151, P4 ;  /* 0x000000016a6a7824 */ /* 0x000fe200020e0697 */
        /* <DEDUP_REMOVED lines=44> */
[-C--:B------:R-:W-:Y:S02]  /*a940*/  IADD3 R113, P4, R113, R152.reuse, RZ ;  /* 0x0000009871717210 */ /* 0x080fe40007f9e0ff */
[----:B------:R1:W-:Y:S03]  /*a950*/  LDGSTS.E [R235+0x19300], desc[UR16][R158.64], P2 ;  /* 0x193000009eeb7fae */ /* 0x0003e60009121850 */
[----:B------:R-:W-:Y:S01]  /*a960*/  IMAD.X R126, R126, 0x1, R151, P4 ;  /* 0x000000017e7e7824 */ /* 0x000fe200020e0697 */
[----:B------:R-:W-:-:S05]  /*a970*/  IADD3 R123, P4, R123, R152, RZ ;  /* 0x000000987b7b7210 */ /* 0x000fca0007f9e0ff */
[--C-:B------:R-:W-:Y:S01]  /*a980*/  IMAD.X R136, R136, 0x1, R151.reuse, P4 ;  /* 0x0000000188887824 */ /* 0x100fe200020e0697 */
[-C--:B------:R-:W-:Y:S02]  /*a990*/  IADD3 R133, P4, R133, R152.reuse, RZ ;  /* 0x0000009885857210 */ /* 0x080fe40007f9e0ff */
[----:B-1----:R-:W-:Y:S02]  /*a9a0*/  IADD3 R158, P3, R18, R95, RZ ;  /* 0x0000005f129e7210 */ /* 0x002fe40007f7e0ff */
[-C--:B------:R-:W-:Y:S01]  /*a9b0*/  IADD3 R95, P5, R95, R152.reuse, RZ ;  /* 0x000000985f5f7210 */ /* 0x080fe20007fbe0ff */
[--C-:B------:R-:W-:Y:S01]  /*a9c0*/  IMAD.X R146, R146, 0x1, R151.reuse, P4 ;  /* 0x0000000192927824 */ /* 0x100fe200020e0697 */
[----:B------:R-:W-:Y:S01]  /*a9d0*/  LEA R143, P4, R19, R143, 0x2 ;  /* 0x0000008f138f7211 */ /* 0x000fe200078810ff */
[C---:B------:R-:W-:Y:S02]  /*a9e0*/  IMAD.X R159, R108.reuse, 0x1, R20, P3 ;  /* 0x000000016c9f7824 */ /* 0x040fe400018e0614 */
[--C-:B------:R-:W-:Y:S01]  /*a9f0*/  IMAD.X R108, R108, 0x1, R151.reuse, P5 ;  /* 0x000000016c6c7824 */ /* 0x100fe200028e0697 */
[-C--:B------:R-:W-:Y:S01]  /*aa00*/  IADD3 R105, P5, R105, R152.reuse, RZ ;  /* 0x0000009869697210 */ /* 0x080fe20007fbe0ff */
[----:B------:R-:W-:Y:S01]  /*aa10*/  IMAD.X R149, R149, 0x1, R172, P4 ;  /* 0x0000000195957824 */ /* 0x000fe200020e06ac */
[----:B------:R1:W-:Y:S03]  /*aa20*/  LDGSTS.E [R235+0x19700], desc[UR16][R158.64], P2 ;  /* 0x197000009eeb7fae */ /* 0x0003e60009121850 */
[----:B------:R-:W-:Y:S01]  /*aa30*/  IMAD.X R118, R118, 0x1, R151, P5 ;  /* 0x0000000176767824 */ /* 0x000fe200028e0697 */
[----:B------:R-:W-:-:S05]  /*aa40*/  IADD3 R115, P5, R115, R152, RZ ;  /* 0x0000009873737210 */ /* 0x000fca0007fbe0ff */
[--C-:B------:R-:W-:Y:S01]  /*aa50*/  IMAD.X R128, R128, 0x1, R151.reuse, P5 ;  /* 0x0000000180807824 */ /* 0x100fe200028e0697 */
[----:B------:R-:W-:Y:S02]  /*aa60*/  IADD3 R125, P5, R125, R152, RZ ;  /* 0x000000987d7d7210 */ /* 0x000fe40007fbe0ff */
[----:B-1----:R-:W-:Y:S02]  /*aa70*/  IADD3 R158, P3, R18, R90, RZ ;  /* 0x0000005a129e7210 */ /* 0x002fe40007f7e0ff */
[-C--:B------:R-:W-:Y:S01]  /*aa80*/  IADD3 R90, P6, R90, R152.reuse, RZ ;  /* 0x000000985a5a7210 */ /* 0x080fe20007fde0ff */
[--C-:B------:R-:W-:Y:S01]  /*aa90*/  IMAD.X R138, R138, 0x1, R151.reuse, P5 ;  /* 0x000000018a8a7824 */ /* 0x100fe200028e0697 */
[-C--:B------:R-:W-:Y:S01]  /*aaa0*/  IADD3 R135, P5, R135, R152.reuse, RZ ;  /* 0x0000009887877210 */ /* 0x080fe20007fbe0ff */
[C---:B------:R-:W-:Y:S02]  /*aab0*/  IMAD.X R159, R100.reuse, 0x1, R20, P3 ;  /* 0x00000001649f7824 */ /* 0x040fe400018e0614 */
[--C-:B------:R-:W-:Y:S01]  /*aac0*/  IMAD.X R100, R100, 0x1, R151.reuse, P6 ;  /* 0x0000000164647824 */ /* 0x100fe200030e0697 */
[----:B------:R-:W-:Y:S01]  /*aad0*/  IADD3 R97, P6, R97, R152, RZ ;  /* 0x0000009861617210 */ /* 0x000fe20007fde0ff */
[----:B------:R-:W-:Y:S01]  /*aae0*/  IMAD.X R22, R22, 0x1, R151, P5 ;  /* 0x0000000116167824 */ /* 0x000fe200028e0697 */
[----:B------:R1:W-:Y:S01]  /*aaf0*/  LDGSTS.E [R235+0x19b00], desc[UR16][R158.64], P2 ;  /* 0x19b000009eeb7fae */ /* 0x0003e20009121850 */
[----:B------:R-:W-:-:S02]  /*ab00*/  ISETP.NE.U32.AND P5, PT, R154, R155, PT ;  /* 0x0000009b9a00720c */ /* 0x000fc40003fa5070 */
[----:B------:R-:W-:Y:S01]  /*ab10*/  IMAD.X R110, R110, 0x1, R151, P6 ;  /* 0x000000016e6e7824 */ /* 0x000fe200030e0697 */
[----:B------:R-:W-:-:S05]  /*ab20*/  IADD3 R107, P6, R107, R152, RZ ;  /* 0x000000986b6b7210 */ /* 0x000fca0007fde0ff */
[----:B------:R-:W-:Y:S01]  /*ab30*/  IMAD.X R120, R120, 0x1, R151, P6 ;  /* 0x0000000178787824 */ /* 0x000fe200030e0697 */
[----:B------:R-:W-:Y:S02]  /*ab40*/  IADD3 R117, P6, R117, R152, RZ ;  /* 0x0000009875757210 */ /* 0x000fe40007fde0ff */
[----:B-1----:R-:W-:-:S03]  /*ab50*/  IADD3 R158, P3, R18, R153, RZ ;  /* 0x00000099129e7210 */ /* 0x002fc60007f7e0ff */
[----:B------:R-:W-:Y:S01]  /*ab60*/  IMAD.X R130, R130, 0x1, R151, P6 ;  /* 0x0000000182827824 */ /* 0x000fe200030e0697 */
[-C--:B------:R-:W-:Y:S01]  /*ab70*/  IADD3 R127, P6, R127, R152.reuse, RZ ;  /* 0x000000987f7f7210 */ /* 0x080fe20007fde0ff */
[----:B------:R-:W-:Y:S01]  /*ab80*/  IMAD.X R159, R92, 0x1, R20, P3 ;  /* 0x000000015c9f7824 */ /* 0x000fe200018e0614 */
[----:B------:R-:W-:-:S03]  /*ab90*/  IADD3 R21, P3, R21, R152, RZ ;  /* 0x0000009815157210 */ /* 0x000fc60007f7e0ff */
[--C-:B------:R-:W-:Y:S01]  /*aba0*/  IMAD.X R140, R140, 0x1, R151.reuse, P6 ;  /* 0x000000018c8c7824 */ /* 0x100fe200030e0697 */
[----:B------:R1:W-:Y:S01]  /*abb0*/  LDGSTS.E [R235+0x19f00], desc[UR16][R158.64], P2 ;  /* 0x19f000009eeb7fae */ /* 0x0003e20009121850 */
[-C--:B------:R-:W-:Y:S01]  /*abc0*/  IADD3 R153, P2, R153, R152.reuse, RZ ;  /* 0x0000009899997210 */ /* 0x080fe20007f5e0ff */
[--C-:B------:R-:W-:Y:S01]  /*abd0*/  IMAD.X R94, R94, 0x1, R151.reuse, P3 ;  /* 0x000000015e5e7824 */ /* 0x100fe200018e0697 */
[-C--:B------:R-:W-:Y:S01]  /*abe0*/  IADD3 R91, P3, R91, R152.reuse, RZ ;  /* 0x000000985b5b7210 */ /* 0x080fe20007f7e0ff */
[----:B------:R-:W0:Y:S01]  /*abf0*/  LDGDEPBAR ;  /* 0x00000000000079af */ /* 0x000e220000000000 */
[-C--:B------:R-:W-:Y:S01]  /*ac00*/  IADD3 R137, P6, R137, R152.reuse, RZ ;  /* 0x0000009889897210 */ /* 0x080fe20007fde0ff */
[--C-:B------:R-:W-:Y:S01]  /*ac10*/  IMAD.X R92, R92, 0x1, R151.reuse, P2 ;  /* 0x000000015c5c7824 */ /* 0x100fe200010e0697 */
[-C--:B------:R-:W-:Y:S01]  /*ac20*/  IADD3 R89, P2, R89, R152.reuse, RZ ;  /* 0x0000009859597210 */ /* 0x080fe20007f5e0ff */
[--C-:B------:R-:W-:Y:S01]  /*ac30*/  IMAD.X R104, R104, 0x1, R151.reuse, P3 ;  /* 0x0000000168687824 */ /* 0x100fe200018e0697 */
[----:B------:R-:W-:Y:S01]  /*ac40*/  IADD3 R101, P3, R101, R152, RZ ;  /* 0x0000009865657210 */ /* 0x000fe20007f7e0ff */
[----:B------:R-:W-:-:S02]  /*ac50*/  IMAD.X R150, R150, 0x1, R151, P6 ;  /* 0x0000000196967824 */ /* 0x000fc400030e0697 */
[--C-:B------:R-:W-:Y:S01]  /*ac60*/  IMAD.X R102, R102, 0x1, R151.reuse, P2 ;  /* 0x0000000166667824 */ /* 0x100fe200010e0697 */
[-C--:B------:R-:W-:Y:S01]  /*ac70*/  IADD3 R99, P2, R99, R152.reuse, RZ ;  /* 0x0000009863637210 */ /* 0x080fe20007f5e0ff */
[----:B------:R-:W-:Y:S01]  /*ac80*/  IMAD.X R114, R114, 0x1, R151, P3 ;  /* 0x0000000172727824 */ /* 0x000fe200018e0697 */
[----:B------:R-:W-:-:S03]  /*ac90*/  IADD3 R111, P3, R111, R152, RZ ;  /* 0x000000986f6f7210 */ /* 0x000fc60007f7e0ff */
        /* <DEDUP_REMOVED lines=13> */
[----:B------:R-:W-:Y:S01]  /*ad70*/  IADD3 R139, P2, R139, R152, RZ ;  /* 0x000000988b8b7210 */ /* 0x000fe20007f5e0ff */
[----:B------:R-:W-:-:S04]  /*ad80*/  IMAD.X R148, R148, 0x1, R151, P3 ;  /* 0x0000000194947824 */ /* 0x000fc800018e0697 */
[----:B------:R-:W-:Y:S01]  /*ad90*/  IMAD.X R147, R147, 0x1, R151, P2 ;  /* 0x0000000193937824 */ /* 0x000fe200010e0697 */
[----:B-1----:R-:W-:Y:S07]  /*ada0*/  @P5 BRA `(.L_x_1) ;  /* 0xffffffd000805947 */ /* 0x002fee000383ffff */
.L_x_0:
[----:B------:R-:W1:Y:S01]  /*adb0*/  S2R R158, SR_TID.X ;  /* 0x00000000009e7919 */ /* 0x000e620000002100 */
[----:B------:R-:W-:Y:S02]  /*adc0*/  WARPGROUP.DEPBAR.LE gsb0, 0x0 ;  /* 0x00008000000079c5 */ /* 0x000fe40000010000 */
[----:B------:R-:W-:-:S04]  /*add0*/  DEPBAR.LE SB0, 0x0 ;  /* 0x000080000000791a */ /* 0x000fc80000000000 */
[C---:B------:R-:W-:Y:S01]  /*ade0*/  VIADD R6, R0.reuse, 0x2 ;  /* 0x0000000200067836 */ /* 0x040fe20000000000 */
[----:B------:R-:W-:Y:S01]  /*adf0*/  ULDC UR4, c[0x0][0x244] ;  /* 0x0000910000047ab9 */ /* 0x000fe20000000800 */
[----:B------:R-:W-:Y:S01]  /*ae00*/  VIADD R4, R0, 0x3 ;  /* 0x0000000300047836 */ /* 0x000fe20000000000 */
[----:B------:R-:W-:Y:S01]  /*ae10*/  ULDC UR5, c[0x0][0x248] ;  /* 0x0000920000057ab9 */ /* 0x000fe20000000800 */
[----:B------:R-:W-:Y:S01]  /*ae20*/  IMAD.MOV.U32 R5, RZ, RZ, R58 ;  /* 0x000000ffff057224 */ /* 0x000fe200078e003a */
[-C--:B------:R-:W-:Y:S01]  /*ae30*/  ISETP.LT.AND P2, PT, R6, R157.reuse, !P0 ;  /* 0x0000009d0600720c */ /* 0x080fe20004741270 */
[----:B------:R-:W-:Y:S01]  /*ae40*/  IMAD.MOV.U32 R6, RZ, RZ, R24 ;  /* 0x000000ffff067224 */ /* 0x000fe200078e0018 */
[----:B------:R-:W-:Y:S01]  /*ae50*/  ISETP.LT.AND P3, PT, R4, R157, !P0 ;  /* 0x0000009d0400720c */ /* 0x000fe20004761270 */
[----:B------:R-:W-:Y:S01]  /*ae60*/  IMAD.MOV.U32 R4, RZ, RZ, R56 ;  /* 0x000000ffff047224 */ /* 0x000fe200078e0038 */
[----:B------:R-:W-:Y:S01]  /*ae70*/  ULDC.64 UR6, c[0x0][0x220] ;  /* 0x0000880000067ab9 */ /* 0x000fe20000000a00 */
[----:B------:R-:W-:-:S02]  /*ae80*/  IMAD.MOV.U32 R7, RZ, RZ, R26 ;  /* 0x000000ffff077224 */ /* 0x000fc400078e001a */
[----:B------:R-:W-:-:S05]  /*ae90*/  VIADD R2, R0, 0x4 ;  /* 0x0000000400027836 */ /* 0x000fca0000000000 */
[----:B------:R-:W-:Y:S01]  /*aea0*/  ISETP.LT.AND P5, PT, R2, R157, !P0 ;  /* 0x0000009d0200720c */ /* 0x000fe200047a1270 */
[C---:B-1----:R-:W-:Y:S02]  /*aeb0*/  IMAD.SHL.U32 R159, R158.reuse, 0x40, RZ ;  /* 0x000000409e9f7824 */ /* 0x042fe400078e00ff */
[C---:B------:R-:W-:Y:S02]  /*aec0*/  IMAD.SHL.U32 R235, R158.reuse, 0x10, RZ ;  /* 0x000000109eeb7824 */ /* 0x040fe400078e00ff */
[----:B------:R-:W-:Y:S01]  /*aed0*/  IMAD.SHL.U32 R3, R158, 0x8, RZ ;  /* 0x000000089e037824 */ /* 0x000fe200078e00ff */
[----:B------:R-:W-:Y:S02]  /*aee0*/  LOP3.LUT R159, R159, 0x400, RZ, 0xc0, !PT ;  /* 0x000004009f9f7812 */ /* 0x000fe400078ec0ff */
[----:B------:R-:W-:Y:S02]  /*aef0*/  LOP3.LUT R235, R235, 0xf0, RZ, 0xc0, !PT ;  /* 0x000000f0ebeb7812 */ /* 0x000fe400078ec0ff */
[----:B------:R-:W-:-:S02]  /*af00*/  LOP3.LUT R3, R3, 0x300, RZ, 0xc0, !PT ;  /* 0x0000030003037812 */ /* 0x000fc400078ec0ff */
[----:B------:R-:W-:Y:S02]  /*af10*/  IADD3 R8, R159, UR8, R235 ;  /* 0x000000089f087c10 */ /* 0x000fe4000fffe0eb */
[----:B------:R-:W-:-:S03]  /*af20*/  LOP3.LUT R158, R158, 0x7f, RZ, 0xc0, !PT ;  /* 0x0000007f9e9e7812 */ /* 0x000fc600078ec0ff */
[----:B------:R-:W-:Y:S01]  /*af30*/  IMAD.IADD R100, R3, 0x1, R8 ;  /* 0x0000000103647824 */ /* 0x000fe200078e0208 */
[----:B------:R-:W-:Y:S01]  /*af40*/  BAR.SYNC.DEFER_BLOCKING 0x0 ;  /* 0x0000000000007b1d */ /* 0x000fe20000010000 */
[----:B------:R-:W-:Y:S01]  /*af50*/  LEA R2, R158, UR8, 0x4 ;  /* 0x000000089e027c11 */ /* 0x000fe2000f8e20ff */
[----:B------:R-:W-:Y:S02]  /*af60*/  IMAD.MOV.U32 R9, RZ, RZ, R59 ;  /* 0x000000ffff097224 */ /* 0x000fe400078e003b */
[----:B------:R-:W-:Y:S02]  /*af70*/  IMAD.MOV.U32 R10, RZ, RZ, R25 ;  /* 0x000000ffff0a7224 */ /* 0x000fe400078e0019 */
[----:B------:R-:W-:Y:S02]  /*af80*/  IMAD.MOV.U32 R11, RZ, RZ, R27 ;  /* 0x000000ffff0b7224 */ /* 0x000fe400078e001b */
[----:B------:R-:W-:Y:S01]  /*af90*/  IMAD.MOV.U32 R12, RZ, RZ, R60 ;  /* 0x000000ffff0c7224 */ /* 0x000fe200078e003c */
[----:B------:R-:W2:Y:S01]  /*afa0*/  LDL.LU R3, [R1+0xc0] ;  /* 0x0000c00001037983 */ /* 0x000ea20000300800 */
[----:B------:R-:W-:-:S02]  /*afb0*/  IMAD.MOV.U32 R8, RZ, RZ, R57 ;  /* 0x000000ffff087224 */ /* 0x000fc400078e0039 */
[----:B------:R-:W-:Y:S02]  /*afc0*/  IMAD.MOV.U32 R13, RZ, RZ, R62 ;  /* 0x000000ffff0d7224 */ /* 0x000fe400078e003e */
[----:B------:R-:W-:Y:S02]  /*afd0*/  IMAD.MOV.U32 R14, RZ, RZ, R28 ;  /* 0x000000ffff0e7224 */ /* 0x000fe400078e001c */
[----:B------:R-:W-:Y:S02]  /*afe0*/  IMAD.MOV.U32 R15, RZ, RZ, R30 ;  /* 0x000000ffff0f7224 */ /* 0x000fe400078e001e */
[----:B------:R-:W-:Y:S02]  /*aff0*/  IMAD.MOV.U32 R16, RZ, RZ, R61 ;  /* 0x000000ffff107224 */ /* 0x000fe400078e003d */
[----:B------:R-:W-:Y:S02]  /*b000*/  IMAD.MOV.U32 R17, RZ, RZ, R63 ;  /* 0x000000ffff117224 */ /* 0x000fe400078e003f */
[----:B------:R-:W-:Y:S01]  /*b010*/  IMAD.MOV.U32 R18, RZ, RZ, R29 ;  /* 0x000000ffff127224 */ /* 0x000fe200078e001d */
[----:B------:R1:W-:Y:S01]  /*b020*/  STSM.16.M88.4 [R100], R4 ;  /* 0x0000000464007844 */ /* 0x0003e20000000200 */
[----:B------:R-:W-:-:S02]  /*b030*/  IMAD.MOV.U32 R19, RZ, RZ, R31 ;  /* 0x000000ffff137224 */ /* 0x000fc400078e001f */
[----:B------:R-:W-:Y:S01]  /*b040*/  IMAD.MOV.U32 R20, RZ, RZ, R73 ;  /* 0x000000ffff147224 */ /* 0x000fe200078e0049 */
[----:B------:R-:W-:Y:S01]  /*b050*/  BAR.SYNC.DEFER_BLOCKING 0x0 ;  /* 0x0000000000007b1d */ /* 0x000fe20000010000 */
[----:B------:R-:W-:Y:S02]  /*b060*/  IMAD.MOV.U32 R21, RZ, RZ, R75 ;  /* 0x000000ffff157224 */ /* 0x000fe400078e004b */
[----:B------:R-:W-:Y:S02]  /*b070*/  IMAD.MOV.U32 R22, RZ, RZ, R41 ;  /* 0x000000ffff167224 */ /* 0x000fe400078e0029 */
[----:B------:R-:W-:Y:S02]  /*b080*/  IMAD.MOV.U32 R23, RZ, RZ, R43 ;  /* 0x000000ffff177224 */ /* 0x000fe400078e002b */
[----:B------:R-:W-:Y:S02]  /*b090*/  IMAD.MOV.U32 R24, RZ, RZ, R77 ;  /* 0x000000ffff187224 */ /* 0x000fe400078e004d */
[----:B------:R-:W-:-:S02]  /*b0a0*/  IMAD.MOV.U32 R25, RZ, RZ, R79 ;  /* 0x000000ffff197224 */ /* 0x000fc400078e004f */
[----:B------:R-:W-:Y:S02]  /*b0b0*/  IMAD.MOV.U32 R26, RZ, RZ, R45 ;  /* 0x000000ffff1a7224 */ /* 0x000fe400078e002d */
[----:B-1----:R-:W-:Y:S02]  /*b0c0*/  IMAD.MOV.U32 R4, RZ, RZ, R64 ;  /* 0x000000ffff047224 */ /* 0x002fe400078e0040 */
[----:B------:R-:W-:Y:S02]  /*b0d0*/  IMAD.MOV.U32 R5, RZ, RZ, R66 ;  /* 0x000000ffff057224 */ /* 0x000fe400078e0042 */
[----:B------:R-:W-:Y:S02]  /*b0e0*/  IMAD.MOV.U32 R6, RZ, RZ, R32 ;  /* 0x000000ffff067224 */ /* 0x000fe400078e0020 */
[----:B------:R-:W-:Y:S02]  /*b0f0*/  IMAD.MOV.U32 R7, RZ, RZ, R34 ;  /* 0x000000ffff077224 */ /* 0x000fe400078e0022 */
[----:B------:R-:W-:-:S02]  /*b100*/  IMAD.MOV.U32 R27, RZ, RZ, R47 ;  /* 0x000000ffff1b7224 */ /* 0x000fc400078e002f */
[----:B------:R-:W-:Y:S01]  /*b110*/  IMAD.MOV.U32 R28, RZ, RZ, R80 ;  /* 0x000000ffff1c7224 */ /* 0x000fe200078e0050 */
[----:B------:R-:W1:Y:S01]  /*b120*/  LDS.128 R96, [R2] ;  /* 0x0000000002607984 */ /* 0x000e620000000c00 */
[----:B------:R-:W-:Y:S02]  /*b130*/  IMAD.MOV.U32 R29, RZ, RZ, R82 ;  /* 0x000000ffff1d7224 */ /* 0x000fe400078e0052 */
[----:B------:R-:W-:Y:S01]  /*b140*/  IMAD.MOV.U32 R30, RZ, RZ, R48 ;  /* 0x000000ffff1e7224 */ /* 0x000fe200078e0030 */
[----:B------:R-:W-:Y:S01]  /*b150*/  BAR.SYNC.DEFER_BLOCKING 0x0 ;  /* 0x0000000000007b1d */ /* 0x000fe20000010000 */
[----:B------:R-:W-:Y:S02]  /*b160*/  IMAD.MOV.U32 R31, RZ, RZ, R50 ;  /* 0x000000ffff1f7224 */ /* 0x000fe400078e0032 */
[----:B------:R-:W-:Y:S02]  /*b170*/  IMAD.MOV.U32 R45, RZ, RZ, R83 ;  /* 0x000000ffff2d7224 */ /* 0x000fe400078e0053 */
[----:B------:R-:W-:-:S02]  /*b180*/  IMAD.MOV.U32 R47, RZ, RZ, R51 ;  /* 0x000000ffff2f7224 */ /* 0x000fc400078e0033 */
[----:B------:R-:W-:Y:S02]  /*b190*/  IMAD.MOV.U32 R48, RZ, RZ, R84 ;  /* 0x000000ffff307224 */ /* 0x000fe400078e0054 */
[----:B------:R-:W-:Y:S02]  /*b1a0*/  IMAD.MOV.U32 R50, RZ, RZ, R52 ;  /* 0x000000ffff327224 */ /* 0x000fe400078e0034 */
[----:B------:R-:W-:Y:S01]  /*b1b0*/  IMAD.MOV.U32 R51, RZ, RZ, R54 ;  /* 0x000000ffff337224 */ /* 0x000fe200078e0036 */
[----:B------:R3:W-:Y:S01]  /*b1c0*/  STSM.16.M88.4 [R100], R8 ;  /* 0x0000000864007844 */ /* 0x0007e20000000200 */
[----:B------:R-:W-:Y:S01]  /*b1d0*/  BAR.SYNC.DEFER_BLOCKING 0x0 ;  /* 0x0000000000007b1d */ /* 0x000fe20000010000 */
[----:B---3--:R-:W-:Y:S02]  /*b1e0*/  IMAD.MOV.U32 R8, RZ, RZ, R65 ;  /* 0x000000ffff087224 */ /* 0x008fe400078e0041 */
[----:B------:R-:W-:Y:S02]  /*b1f0*/  IMAD.MOV.U32 R9, RZ, RZ, R67 ;  /* 0x000000ffff097224 */ /* 0x000fe400078e0043 */
[----:B------:R-:W-:-:S02]  /*b200*/  IMAD.MOV.U32 R10, RZ, RZ, R33 ;  /* 0x000000ffff0a7224 */ /* 0x000fc400078e0021 */
[----:B------:R-:W-:Y:S01]  /*b210*/  IMAD.MOV.U32 R11, RZ, RZ, R35 ;  /* 0x000000ffff0b7224 */ /* 0x000fe200078e0023 */
[----:B------:R-:W3:Y:S01]  /*b220*/  LDS.128 R92, [R2] ;  /* 0x00000000025c7984 */ /* 0x000ee20000000c00 */
[----:B------:R-:W-:Y:S06]  /*b230*/  BAR.SYNC.DEFER_BLOCKING 0x0 ;  /* 0x0000000000007b1d */ /* 0x000fec0000010000 */
[----:B------:R4:W-:Y:S02]  /*b240*/  STSM.16.M88.4 [R100], R12 ;  /* 0x0000000c64007844 */ /* 0x0009e40000000200 */
[----:B------:R-:W-:Y:S01]  /*b250*/  BAR.SYNC.DEFER_BLOCKING 0x0 ;  /* 0x0000000000007b1d */ /* 0x000fe20000010000 */
[----:B----4-:R-:W-:-:S02]  /*b260*/  IMAD.MOV.U32 R12, RZ, RZ, R68 ;  /* 0x000000ffff0c7224 */ /* 0x010fc400078e0044 */
[----:B------:R-:W-:Y:S02]  /*b270*/  IMAD.MOV.U32 R13, RZ, RZ, R70 ;  /* 0x000000ffff0d7224 */ /* 0x000fe400078e0046 */
[----:B------:R-:W-:Y:S02]  /*b280*/  IMAD.MOV.U32 R14, RZ, RZ, R36 ;  /* 0x000000ffff0e7224 */ /* 0x000fe400078e0024 */
[----:B------:R-:W-:Y:S02]  /*b290*/  IMAD.MOV.U32 R15, RZ, RZ, R38 ;  /* 0x000000ffff0f7224 */ /* 0x000fe400078e0026 */
[----:B------:R-:W-:Y:S02]  /*b2a0*/  IMAD.MOV.U32 R68, RZ, RZ, R85 ;  /* 0x000000ffff447224 */ /* 0x000fe400078e0055 */
[----:B------:R-:W-:Y:S01]  /*b2b0*/  IMAD.MOV.U32 R70, RZ, RZ, R53 ;  /* 0x000000ffff467224 */ /* 0x000fe200078e0035 */
[----:B------:R-:W4:Y:S01]  /*b2c0*/  LDS.128 R88, [R2] ;  /* 0x0000000002587984 */ /* 0x000f220000000c00 */
[----:B------:R-:W-:Y:S06]  /*b2d0*/  BAR.SYNC.DEFER_BLOCKING 0x0 ;  /* 0x0000000000007b1d */ /* 0x000fec0000010000 */
[----:B------:R5:W-:Y:S02]  /*b2e0*/  STSM.16.M88.4 [R100], R16 ;  /* 0x0000001064007844 */ /* 0x000be40000000200 */
[----:B------:R-:W-:Y:S01]  /*b2f0*/  BAR.SYNC.DEFER_BLOCKING 0x0 ;  /* 0x0000000000007b1d */ /* 0x000fe20000010000 */
[----:B-----5:R-:W-:-:S02]  /*b300*/  IMAD.MOV.U32 R16, RZ, RZ, R69 ;  /* 0x000000ffff107224 */ /* 0x020fc400078e0045 */
[----:B------:R-:W-:Y:S02]  /*b310*/  IMAD.MOV.U32 R17, RZ, RZ, R71 ;  /* 0x000000ffff117224 */ /* 0x000fe400078e0047 */
[----:B------:R-:W-:Y:S02]  /*b320*/  IMAD.MOV.U32 R18, RZ, RZ, R37 ;  /* 0x000000ffff127224 */ /* 0x000fe400078e0025 */
[----:B------:R-:W-:Y:S02]  /*b330*/  IMAD.MOV.U32 R19, RZ, RZ, R39 ;  /* 0x000000ffff137224 */ /* 0x000fe400078e0027 */
[----:B------:R-:W-:Y:S02]  /*b340*/  IMAD.MOV.U32 R69, RZ, RZ, R87 ;  /* 0x000000ffff457224 */ /* 0x000fe400078e0057 */
[----:B------:R-:W-:Y:S01]  /*b350*/  IMAD.MOV.U32 R71, RZ, RZ, R55 ;  /* 0x000000ffff477224 */ /* 0x000fe200078e0037 */
[----:B------:R-:W5:Y:S01]  /*b360*/  LDS.128 R64, [R2] ;  /* 0x0000000002407984 */ /* 0x000f620000000c00 */
[----:B------:R-:W-:Y:S06]  /*b370*/  BAR.SYNC.DEFER_BLOCKING 0x0 ;  /* 0x0000000000007b1d */ /* 0x000fec0000010000 */
[----:B------:R-:W-:Y:S02]  /*b380*/  STSM.16.M88.4 [R100], R4 ;  /* 0x0000000464007844 */ /* 0x000fe40000000200 */
[----:B------:R-:W-:Y:S06]  /*b390*/  BAR.SYNC.DEFER_BLOCKING 0x0 ;  /* 0x0000000000007b1d */ /* 0x000fec0000010000 */
[----:B------:R-:W5:Y:S02]  /*b3a0*/  LDS.128 R60, [R2] ;  /* 0x00000000023c7984 */ /* 0x000f640000000c00 */
[----:B------:R-:W-:Y:S06]  /*b3b0*/  BAR.SYNC.DEFER_BLOCKING 0x0 ;  /* 0x0000000000007b1d */ /* 0x000fec0000010000 */
[----:B------:R1:W-:Y:S02]  /*b3c0*/  STSM.16.M88.4 [R100], R8 ;  /* 0x0000000864007844 */ /* 0x0003e40000000200 */
[----:B------:R-:W-:Y:S01]  /*b3d0*/  BAR.SYNC.DEFER_BLOCKING 0x0 ;  /* 0x0000000000007b1d */ /* 0x000fe20000010000 */
[----:B--2---:R-:W-:-:S02]  /*b3e0*/  IMAD R3, R3, UR4, RZ ;  /* 0x0000000403037c24 */ /* 0x004fc4000f8e02ff */
[----:B-1----:R-:W-:Y:S02]  /*b3f0*/  IMAD.MOV.U32 R8, RZ, RZ, R72 ;  /* 0x000000ffff087224 */ /* 0x002fe400078e0048 */
[----:B------:R-:W-:Y:S02]  /*b400*/  IMAD.MOV.U32 R9, RZ, RZ, R74 ;  /* 0x000000ffff097224 */ /* 0x000fe400078e004a */
[----:B------:R-:W-:Y:S01]  /*b410*/  IMAD.MOV.U32 R10, RZ, RZ, R40 ;  /* 0x000000ffff0a7224 */ /* 0x000fe200078e0028 */
[----:B------:R-:W-:Y:S01]  /*b420*/  LEA R40, P4, R3, UR6, 0x2 ;  /* 0x0000000603287c11 */ /* 0x000fe2000f8810ff */
[----:B------:R-:W-:-:S03]  /*b430*/  IMAD.MOV.U32 R11, RZ, RZ, R42 ;  /* 0x000000ffff0b7224 */ /* 0x000fc600078e002a */
[----:B------:R-:W-:Y:S02]  /*b440*/  LEA.HI.X.SX32 R3, R3, UR7, 0x2, P4 ;  /* 0x0000000703037c11 */ /* 0x000fe4000a0f16ff */
[----:B------:R-:W-:Y:S01]  /*b450*/  ISETP.LT.AND P4, PT, R0, R157, !P0 ;  /* 0x0000009d0000720c */ /* 0x000fe20004781270 */
[----:B------:R-:W1:Y:S01]  /*b460*/  LDS.128 R56, [R2] ;  /* 0x0000000002387984 */ /* 0x000e620000000c00 */
[----:B------:R-:W-:Y:S06]  /*b470*/  BAR.SYNC.DEFER_BLOCKING 0x0 ;  /* 0x0000000000007b1d */ /* 0x000fec0000010000 */
[----:B------:R-:W-:Y:S02]  /*b480*/  STSM.16.M88.4 [R100], R12 ;  /* 0x0000000c64007844 */ /* 0x000fe40000000200 */
[----:B------:R-:W-:Y:S06]  /*b490*/  BAR.SYNC.DEFER_BLOCKING 0x0 ;  /* 0x0000000000007b1d */ /* 0x000fec0000010000 */
[----:B------:R-:W2:Y:S02]  /*b4a0*/  LDS.128 R32, [R2] ;  /* 0x0000000002207984 */ /* 0x000ea40000000c00 */
[----:B------:R-:W-:Y:S06]  /*b4b0*/  BAR.SYNC.DEFER_BLOCKING 0x0 ;  /* 0x0000000000007b1d */ /* 0x000fec0000010000 */
[----:B------:R3:W-:Y:S02]  /*b4c0*/  STSM.16.M88.4 [R100], R16 ;  /* 0x0000001064007844 */ /* 0x0007e40000000200 */
[----:B------:R-:W-:Y:S01]  /*b4d0*/  BAR.SYNC.DEFER_BLOCKING 0x0 ;  /* 0x0000000000007b1d */ /* 0x000fe20000010000 */
[----:B---3--:R-:W-:-:S02]  /*b4e0*/  IMAD.MOV.U32 R16, RZ, RZ, R76 ;  /* 0x000000ffff107224 */ /* 0x008fc400078e004c */
[----:B------:R-:W-:Y:S02]  /*b4f0*/  IMAD.MOV.U32 R17, RZ, RZ, R78 ;  /* 0x000000ffff117224 */ /* 0x000fe400078e004e */
[----:B------:R-:W-:Y:S02]  /*b500*/  IMAD.MOV.U32 R18, RZ, RZ, R44 ;  /* 0x000000ffff127224 */ /* 0x000fe400078e002c */
[----:B------:R-:W-:Y:S02]  /*b510*/  IMAD.MOV.U32 R19, RZ, RZ, R46 ;  /* 0x000000ffff137224 */ /* 0x000fe400078e002e */
[----:B------:R-:W-:Y:S02]  /*b520*/  IMAD.MOV.U32 R44, RZ, RZ, R81 ;  /* 0x000000ffff2c7224 */ /* 0x000fe400078e0051 */
[----:B------:R-:W-:Y:S01]  /*b530*/  IMAD.MOV.U32 R46, RZ, RZ, R49 ;  /* 0x000000ffff2e7224 */ /* 0x000fe200078e0031 */
[----:B------:R-:W3:Y:S01]  /*b540*/  LDS.128 R36, [R2] ;  /* 0x0000000002247984 */ /* 0x000ee20000000c00 */
[----:B------:R-:W-:Y:S01]  /*b550*/  IMAD.MOV.U32 R49, RZ, RZ, R86 ;  /* 0x000000ffff317224 */ /* 0x000fe200078e0056 */
[----:B------:R-:W-:Y:S06]  /*b560*/  BAR.SYNC.DEFER_BLOCKING 0x0 ;  /* 0x0000000000007b1d */ /* 0x000fec0000010000 */
[----:B------:R-:W-:Y:S02]  /*b570*/  STSM.16.M88.4 [R100], R8 ;  /* 0x0000000864007844 */ /* 0x000fe40000000200 */
[----:B------:R-:W-:Y:S06]  /*b580*/  BAR.SYNC.DEFER_BLOCKING 0x0 ;  /* 0x0000000000007b1d */ /* 0x000fec0000010000 */
[----:B------:R-:W3:Y:S02]  /*b590*/  LDS.128 R4, [R2] ;  /* 0x0000000002047984 */ /* 0x000ee40000000c00 */
        /* <DEDUP_REMOVED lines=13> */
[----:B------:R4:W-:Y:S02]  /*b670*/  STSM.16.M88.4 [R100], R28 ;  /* 0x0000001c64007844 */ /* 0x0009e40000000200 */
[----:B------:R-:W-:Y:S01]  /*b680*/  BAR.SYNC.DEFER_BLOCKING 0x0 ;  /* 0x0000000000007b1d */ /* 0x000fe20000010000 */
[----:B----4-:R-:W-:-:S04]  /*b690*/  IMAD R28, R0, UR5, RZ ;  /* 0x00000005001c7c24 */ /* 0x010fc8000f8e02ff */
[C---:B------:R-:W-:Y:S01]  /*b6a0*/  VIADD R41, R28.reuse, UR5 ;  /* 0x000000051c297c36 */ /* 0x040fe20008000000 */
[----:B------:R-:W-:-:S04]  /*b6b0*/  LEA R42, P6, R28, R40, 0x2 ;  /* 0x000000281c2a7211 */ /* 0x000fc800078c10ff */
[----:B------:R-:W-:Y:S01]  /*b6c0*/  LEA.HI.X.SX32 R43, R28, R3, 0x2, P6 ;  /* 0x000000031c2b7211 */ /* 0x000fe200030f16ff */
[----:B------:R-:W4:Y:S01]  /*b6d0*/  LDS.128 R16, [R2] ;  /* 0x0000000002107984 */ /* 0x000f220000000c00 */
[----:B------:R-:W-:Y:S06]  /*b6e0*/  BAR.SYNC.DEFER_BLOCKING 0x0 ;  /* 0x0000000000007b1d */ /* 0x000fec0000010000 */
[----:B------:R5:W-:Y:S02]  /*b6f0*/  STSM.16.M88.4 [R100], R44 ;  /* 0x0000002c64007844 */ /* 0x000be40000000200 */
[----:B------:R-:W-:Y:S01]  /*b700*/  BAR.SYNC.DEFER_BLOCKING 0x0 ;  /* 0x0000000000007b1d */ /* 0x000fe20000010000 */
[----:B-----5:R-:W-:Y:S01]  /*b710*/  VIADD R46, R0, 0x5 ;  /* 0x00000005002e7836 */ /* 0x020fe20000000000 */
[C---:B------:R-:W-:Y:S01]  /*b720*/  LEA R44, P6, R41.reuse, R40, 0x2 ;  /* 0x00000028292c7211 */ /* 0x040fe200078c10ff */
[----:B------:R-:W-:-:S03]  /*b730*/  VIADD R47, R41, UR5 ;  /* 0x00000005292f7c36 */ /* 0x000fc60008000000 */
[----:B------:R-:W-:Y:S01]  /*b740*/  LEA.HI.X.SX32 R45, R41, R3, 0x2, P6 ;  /* 0x00000003292d7211 */ /* 0x000fe200030f16ff */
[----:B------:R-:W-:Y:S01]  /*b750*/  VIADD R41, R47, UR5 ;  /* 0x000000052f297c36 */ /* 0x000fe20008000000 */
[----:B------:R-:W5:Y:S01]  /*b760*/  LDS.128 R24, [R2] ;  /* 0x0000000002187984 */ /* 0x000f620000000c00 */
[----:B------:R-:W-:Y:S06]  /*b770*/  BAR.SYNC.DEFER_BLOCKING 0x0 ;  /* 0x0000000000007b1d */ /* 0x000fec0000010000 */
[----:B------:R1:W-:Y:S02]  /*b780*/  STSM.16.M88.4 [R100], R48 ;  /* 0x0000003064007844 */ /* 0x0003e40000000200 */
[----:B------:R-:W-:Y:S01]  /*b790*/  BAR.SYNC.DEFER_BLOCKING 0x0 ;  /* 0x0000000000007b1d */ /* 0x000fe20000010000 */
[----:B-1----:R-:W-:-:S02]  /*b7a0*/  VIADD R48, R0, 0x6 ;  /* 0x0000000600307836 */ /* 0x002fc40000000000 */
[----:B------:R-:W-:-:S03]  /*b7b0*/  VIADD R50, R0, 0x8 ;  /* 0x0000000800327836 */ /* 0x000fc60000000000 */
[----:B------:R-:W1:Y:S02]  /*b7c0*/  LDS.128 R28, [R2] ;  /* 0x00000000021c7984 */ /* 0x000e640000000c00 */
[----:B------:R-:W-:Y:S06]  /*b7d0*/  BAR.SYNC.DEFER_BLOCKING 0x0 ;  /* 0x0000000000007b1d */ /* 0x000fec0000010000 */
[----:B------:R-:W-:Y:S02]  /*b7e0*/  STSM.16.M88.4 [R100], R68 ;  /* 0x0000004464007844 */ /* 0x000fe40000000200 */
[----:B------:R-:W-:Y:S06]  /*b7f0*/  BAR.SYNC.DEFER_BLOCKING 0x0 ;  /* 0x0000000000007b1d */ /* 0x000fec0000010000 */
[----:B------:R2:W-:Y:S01]  /*b800*/  @P4 STG.E desc[UR16][R42.64], R96 ;  /* 0x000000602a004986 */ /* 0x0005e2000c101910 */
[----:B------:R-:W-:-:S02]  /*b810*/  ISETP.LT.AND P4, PT, R46, R157, !P0 ;  /* 0x0000009d2e00720c */ /* 0x000fc40004781270 */
[CC--:B------:R-:W-:Y:S01]  /*b820*/  LEA R46, P6, R47.reuse, R40.reuse, 0x2 ;  /* 0x000000282f2e7211 */ /* 0x0c0fe200078c10ff */
[----:B------:R3:W-:Y:S03]  /*b830*/  @P1 STG.E desc[UR16][R44.64], R92 ;  /* 0x0000005c2c001986 */ /* 0x0007e6000c101910 */
[----:B------:R-:W-:Y:S02]  /*b840*/  LEA.HI.X.SX32 R47, R47, R3, 0x2, P6 ;  /* 0x000000032f2f7211 */ /* 0x000fe400030f16ff */
[----:B------:R-:W-:Y:S02]  /*b850*/  ISETP.LT.AND P6, PT, R48, R157, !P0 ;  /* 0x0000009d3000720c */ /* 0x000fe400047c1270 */
[C---:B------:R-:W-:Y:S01]  /*b860*/  LEA R48, P1, R41.reuse, R40, 0x2 ;  /* 0x0000002829307211 */ /* 0x040fe200078210ff */
[----:B--2---:R-:W-:Y:S01]  /*b870*/  VIADD R42, R0, 0x7 ;  /* 0x00000007002a7836 */ /* 0x004fe20000000000 */
[----:B------:R2:W-:Y:S01]  /*b880*/  @P2 STG.E desc[UR16][R46.64], R97 ;  /* 0x000000612e002986 */ /* 0x0005e2000c101910 */
[C---:B------:R-:W-:Y:S01]  /*b890*/  VIADD R43, R41.reuse, UR5 ;  /* 0x00000005292b7c36 */ /* 0x040fe20008000000 */
[----:B------:R-:W-:-:S02]  /*b8a0*/  LEA.HI.X.SX32 R49, R41, R3, 0x2, P1 ;  /* 0x0000000329317211 */ /* 0x000fc400008f16ff */
[-C--:B------:R-:W-:Y:S01]  /*b8b0*/  ISETP.LT.AND P2, PT, R42, R157.reuse, !P0 ;  /* 0x0000009d2a00720c */ /* 0x080fe20004741270 */
[C---:B------:R-:W-:Y:S01]  /*b8c0*/  VIADD R41, R43.reuse, UR5 ;  /* 0x000000052b297c36 */ /* 0x040fe20008000000 */
[-C--:B------:R-:W-:Y:S01]  /*b8d0*/  LEA R42, P1, R43, R40.reuse, 0x2 ;  /* 0x000000282b2a7211 */ /* 0x080fe200078210ff */
[----:B------:R4:W-:Y:S01]  /*b8e0*/  @P3 STG.E desc[UR16][R48.64], R93 ;  /* 0x0000005d30003986 */ /* 0x0009e2000c101910 */
[----:B------:R-:W-:Y:S01]  /*b8f0*/  ISETP.LT.AND P3, PT, R50, R157, !P0 ;  /* 0x0000009d3200720c */ /* 0x000fe20004761270 */
[----:B------:R-:W-:Y:S01]  /*b900*/  VIADD R51, R41, UR5 ;  /* 0x0000000529337c36 */ /* 0x000fe20008000000 */
[----:B------:R-:W-:Y:S01]  /*b910*/  LEA.HI.X.SX32 R43, R43, R3, 0x2, P1 ;  /* 0x000000032b2b7211 */ /* 0x000fe200008f16ff */
[----:B------:R-:W-:Y:S01]  /*b920*/  VIADD R50, R0, 0x9 ;  /* 0x0000000900327836 */ /* 0x000fe20000000000 */
[----:B---3--:R-:W-:-:S03]  /*b930*/  LEA R44, P1, R41, R40, 0x2 ;  /* 0x00000028292c7211 */ /* 0x008fc600078210ff */
[----:B------:R3:W-:Y:S01]  /*b940*/  @P5 STG.E desc[UR16][R42.64], R98 ;  /* 0x000000622a005986 */ /* 0x0007e2000c101910 */
[----:B------:R-:W-:Y:S01]  /*b950*/  LEA.HI.X.SX32 R45, R41, R3, 0x2, P1 ;  /* 0x00000003292d7211 */ /* 0x000fe200008f16ff */
[C---:B------:R-:W-:Y:S01]  /*b960*/  VIADD R41, R51.reuse, UR5 ;  /* 0x0000000533297c36 */ /* 0x040fe20008000000 */
[CC--:B--2---:R-:W-:Y:S01]  /*b970*/  LEA R46, P1, R51.reuse, R40.reuse, 0x2 ;  /* 0x00000028332e7211 */ /* 0x0c4fe200078210ff */
[----:B----4-:R-:W-:Y:S01]  /*b980*/  VIADD R48, R0, 0xa ;  /* 0x0000000a00307836 */ /* 0x010fe20000000000 */
[----:B------:R-:W-:Y:S01]  /*b990*/  ISETP.LT.AND P5, PT, R50, R157, !P0 ;  /* 0x0000009d3200720c */ /* 0x000fe200047a1270 */
[----:B------:R2:W-:Y:S01]  /*b9a0*/  @P4 STG.E desc[UR16][R44.64], R94 ;  /* 0x0000005e2c004986 */ /* 0x0005e2000c101910 */
[----:B------:R-:W-:Y:S01]  /*b9b0*/  LEA.HI.X.SX32 R47, R51, R3, 0x2, P1 ;  /* 0x00000003332f7211 */ /* 0x000fe200008f16ff */
[----:B------:R-:W-:Y:S01]  /*b9c0*/  VIADD R50, R0, 0xb ;  /* 0x0000000b00327836 */ /* 0x000fe20000000000 */
[----:B------:R-:W-:Y:S02]  /*b9d0*/  ISETP.LT.AND P1, PT, R48, R157, !P0 ;  /* 0x0000009d3000720c */ /* 0x000fe40004721270 */
[CC--:B------:R-:W-:Y:S01]  /*b9e0*/  LEA R48, P4, R41.reuse, R40.reuse, 0x2 ;  /* 0x0000002829307211 */ /* 0x0c0fe200078810ff */
[C---:B---3--:R-:W-:Y:S01]  /*b9f0*/  VIADD R43, R41.reuse, UR5 ;  /* 0x00000005292b7c36 */ /* 0x048fe20008000000 */
[----:B------:R3:W-:Y:S02]  /*ba00*/  @P6 STG.E desc[UR16][R46.64], R99 ;  /* 0x000000632e006986 */ /* 0x0007e4000c101910 */
[----:B------:R-:W-:Y:S01]  /*ba10*/  LEA.HI.X.SX32 R49, R41, R3, 0x2, P4 ;  /* 0x0000000329317211 */ /* 0x000fe200020f16ff */
[C---:B------:R-:W-:Y:S01]  /*ba20*/  VIADD R41, R43.reuse, UR5 ;  /* 0x000000052b297c36 */ /* 0x040fe20008000000 */
[----:B------:R-:W-:-:S02]  /*ba30*/  LEA R42, P6, R43, R40, 0x2 ;  /* 0x000000282b2a7211 */ /* 0x000fc400078c10ff */
[----:B------:R-:W-:Y:S01]  /*ba40*/  ISETP.LT.AND P4, PT, R50, R157, !P0 ;  /* 0x0000009d3200720c */ /* 0x000fe20004781270 */
[----:B------:R4:W-:Y:S01]  /*ba50*/  @P2 STG.E desc[UR16][R48.64], R95 ;  /* 0x0000005f30002986 */ /* 0x0009e2000c101910 */
[-C--:B------:R-:W-:Y:S01]  /*ba60*/  LEA.HI.X.SX32 R43, R43, R3.reuse, 0x2, P6 ;  /* 0x000000032b2b7211 */ /* 0x080fe200030f16ff */
[C---:B------:R-:W-:Y:S01]  /*ba70*/  VIADD R50, R0.reuse, 0xc ;  /* 0x0000000c00327836 */ /* 0x040fe20000000000 */
[CC--:B--2---:R-:W-:Y:S01]  /*ba80*/  LEA R44, P6, R41.reuse, R40.reuse, 0x2 ;  /* 0x00000028292c7211 */ /* 0x0c4fe200078c10ff */
[----:B---3--:R-:W-:Y:S02]  /*ba90*/  VIADD R46, R0, 0xd ;  /* 0x0000000d002e7836 */ /* 0x008fe40000000000 */
[----:B------:R2:W-:Y:S01]  /*baa0*/  @P3 STG.E desc[UR16][R42.64], R88 ;  /* 0x000000582a003986 */ /* 0x0005e2000c101910 */
[C---:B------:R-:W-:Y:S01]  /*bab0*/  VIADD R47, R41.reuse, UR5 ;  /* 0x00000005292f7c36 */ /* 0x040fe20008000000 */
[----:B------:R-:W-:Y:S02]  /*bac0*/  LEA.HI.X.SX32 R45, R41, R3, 0x2, P6 ;  /* 0x00000003292d7211 */ /* 0x000fe400030f16ff */
        /* <DEDUP_REMOVED lines=8> */
[----:B----4-:R-:W-:-:S03]  /*bb50*/  LEA R48, P6, R41, R40, 0x2 ;  /* 0x0000002829307211 */ /* 0x010fc600078c10ff */
[----:B------:R4:W-:Y:S01]  /*bb60*/  @P1 STG.E desc[UR16][R46.64], R89 ;  /* 0x000000592e001986 */ /* 0x0009e2000c101910 */
[----:B------:R-:W-:Y:S01]  /*bb70*/  LEA.HI.X.SX32 R49, R41, R3, 0x2, P6 ;  /* 0x0000000329317211 */ /* 0x000fe200030f16ff */
[C---:B------:R-:W-:Y:S01]  /*bb80*/  VIADD R41, R51.reuse, UR5 ;  /* 0x0000000533297c36 */ /* 0x040fe20008000000 */
[CC--:B--2---:R-:W-:Y:S01]  /*bb90*/  LEA R42, P6, R51.reuse, R40.reuse, 0x2 ;  /* 0x00000028332a7211 */ /* 0x0c4fe200078c10ff */
[----:B---3--:R-:W-:Y:S01]  /*bba0*/  VIADD R44, R0, 0x10 ;  /* 0x00000010002c7836 */ /* 0x008fe20000000000 */
[----:B------:R-:W-:Y:S01]  /*bbb0*/  ISETP.LT.AND P5, PT, R50, R157, !P0 ;  /* 0x0000009d3200720c */ /* 0x000fe200047a1270 */
[----:B------:R2:W-:Y:S01]  /*bbc0*/  @P4 STG.E desc[UR16][R48.64], R65 ;  /* 0x0000004130004986 */ /* 0x0005e2000c101910 */
[----:B------:R-:W-:Y:S01]  /*bbd0*/  LEA.HI.X.SX32 R43, R51, R3, 0x2, P6 ;  /* 0x00000003332b7211 */ /* 0x000fe200030f16ff */
[----:B------:R-:W-:Y:S01]  /*bbe0*/  VIADD R50, R0, 0xf ;  /* 0x0000000f00327836 */ /* 0x000fe20000000000 */
[-C--:B------:R-:W-:Y:S02]  /*bbf0*/  ISETP.LT.AND P4, PT, R44, R157.reuse, !P0 ;  /* 0x0000009d2c00720c */ /* 0x080fe40004781270 */
[CC--:B------:R-:W-:Y:S01]  /*bc00*/  LEA R44, P6, R41.reuse, R40.reuse, 0x2 ;  /* 0x00000028292c7211 */ /* 0x0c0fe200078c10ff */
[C---:B----4-:R-:W-:Y:S01]  /*bc10*/  VIADD R47, R41.reuse, UR5 ;  /* 0x00000005292f7c36 */ /* 0x050fe20008000000 */
[----:B------:R3:W-:Y:S01]  /*bc20*/  @P2 STG.E desc[UR16][R42.64], R90 ;  /* 0x0000005a2a002986 */ /* 0x0007e2000c101910 */
[----:B------:R-:W-:Y:S01]  /*bc30*/  ISETP.LT.AND P1, PT, R50, R157, !P0 ;  /* 0x0000009d3200720c */ /* 0x000fe20004721270 */
[----:B------:R-:W-:Y:S01]  /*bc40*/  VIADD R50, R0, 0x11 ;  /* 0x0000001100327836 */ /* 0x000fe20000000000 */
        /* <DEDUP_REMOVED lines=9> */
[C---:B------:R-:W-:Y:S01]  /*bce0*/  VIADD R43, R41.reuse, UR5 ;  /* 0x00000005292b7c36 */ /* 0x040fe20008000000 */
[----:B------:R2:W-:Y:S01]  /*bcf0*/  @P5 STG.E desc[UR16][R46.64], R91 ;  /* 0x0000005b2e005986 */ /* 0x0005e2000c101910 */
        /* <DEDUP_REMOVED lines=58> */
[----:B------:R-:W-:Y:S01]  /*c0a0*/  ISETP.LT.AND P2, PT, R50, R157, !P0 ;  /* 0x0000009d3200720c */ /* 0x000fe20004741270 */
[----:B------:R3:W-:Y:S01]  /*c0b0*/  @P5 STG.E desc[UR16][R42.64], R32 ;  /* 0x000000202a005986 */ /* 0x0007e2000c101910 */
[----:B------:R-:W-:Y:S01]  /*c0c0*/  LEA.HI.X.SX32 R45, R41, R3, 0x2, P6 ;  /* 0x00000003292d7211 */ /* 0x000fe200030f16ff */
[C---:B------:R-:W-:Y:S01]  /*c0d0*/  VIADD R41, R47.reuse, UR5 ;  /* 0x000000052f297c36 */ /* 0x040fe20008000000 */
[----:B------:R-:W-:Y:S01]  /*c0e0*/  LEA R46, P6, R47, R40, 0x2 ;  /* 0x000000282f2e7211 */ /* 0x000fe200078c10ff */
[----:B------:R-:W-:-:S02]  /*c0f0*/  VIADD R50, R0, 0x1d ;  /* 0x0000001d00327836 */ /* 0x000fc40000000000 */
[----:B------:R4:W-:Y:S01]  /*c100*/  @P1 STG.E desc[UR16][R44.64], R36 ;  /* 0x000000242c001986 */ /* 0x0009e2000c101910 */
[----:B------:R-:W-:Y:S02]  /*c110*/  LEA.HI.X.SX32 R47, R47, R3, 0x2, P6 ;  /* 0x000000032f2f7211 */ /* 0x000fe400030f16ff */
[CC--:B--2---:R-:W-:Y:S02]  /*c120*/  LEA R48, P6, R41.reuse, R40.reuse, 0x2 ;  /* 0x0000002829307211 */ /* 0x0c4fe400078c10ff */
[----:B------:R-:W-:Y:S01]  /*c130*/  ISETP.LT.AND P5, PT, R50, R157, !P0 ;  /* 0x0000009d3200720c */ /* 0x000fe200047a1270 */
[C---:B---3--:R-:W-:Y:S01]  /*c140*/  VIADD R32, R0.reuse, 0x1f ;  /* 0x0000001f00207836 */ /* 0x048fe20000000000 */
[----:B------:R2:W-:Y:S01]  /*c150*/  @P4 STG.E desc[UR16][R46.64], R33 ;  /* 0x000000212e004986 */ /* 0x0005e2000c101910 */
[C---:B------:R-:W-:Y:S01]  /*c160*/  VIADD R43, R41.reuse, UR5 ;  /* 0x00000005292b7c36 */ /* 0x040fe20008000000 */
[----:B------:R-:W-:Y:S01]  /*c170*/  LEA.HI.X.SX32 R49, R41, R3, 0x2, P6 ;  /* 0x0000000329317211 */ /* 0x000fe200030f16ff */
[----:B------:R-:W-:Y:S01]  /*c180*/  VIADD R50, R0, 0x1e ;  /* 0x0000001e00327836 */ /* 0x000fe20000000000 */
[-C--:B------:R-:W-:Y:S01]  /*c190*/  ISETP.LT.AND P4, PT, R32, R157.reuse, !P0 ;  /* 0x0000009d2000720c */ /* 0x080fe20004781270 */
[----:B------:R-:W-:Y:S01]  /*c1a0*/  VIADD R32, R0, 0x20 ;  /* 0x0000002000207836 */ /* 0x000fe20000000000 */
[C---:B------:R-:W-:Y:S01]  /*c1b0*/  LEA R42, P6, R43.reuse, R40, 0x2 ;  /* 0x000000282b2a7211 */ /* 0x040fe200078c10ff */
[----:B----4-:R-:W-:Y:S01]  /*c1c0*/  VIADD R36, R43, UR5 ;  /* 0x000000052b247c36 */ /* 0x010fe20008000000 */
[----:B------:R3:W-:Y:S01]  /*c1d0*/  @P2 STG.E desc[UR16][R48.64], R37 ;  /* 0x0000002530002986 */ /* 0x0007e2000c101910 */
[----:B------:R-:W-:-:S02]  /*c1e0*/  ISETP.LT.AND P1, PT, R50, R157, !P0 ;  /* 0x0000009d3200720c */ /* 0x000fc40004721270 */
[----:B------:R-:W-:Y:S01]  /*c1f0*/  LEA.HI.X.SX32 R43, R43, R3, 0x2, P6 ;  /* 0x000000032b2b7211 */ /* 0x000fe200030f16ff */
[----:B------:R-:W-:Y:S01]  /*c200*/  VIADD R41, R36, UR5 ;  /* 0x0000000524297c36 */ /* 0x000fe20008000000 */
[----:B------:R-:W-:Y:S01]  /*c210*/  ISETP.LT.AND P2, PT, R32, R157, !P0 ;  /* 0x0000009d2000720c */ /* 0x000fe20004741270 */
[----:B------:R-:W-:Y:S01]  /*c220*/  VIADD R32, R0, 0x21 ;  /* 0x0000002100207836 */ /* 0x000fe20000000000 */
[-C--:B------:R-:W-:Y:S01]  /*c230*/  LEA R44, P6, R36, R40.reuse, 0x2 ;  /* 0x00000028242c7211 */ /* 0x080fe200078c10ff */
[----:B------:R4:W-:Y:S01]  /*c240*/  @P3 STG.E desc[UR16][R42.64], R34 ;  /* 0x000000222a003986 */ /* 0x0009e2000c101910 */
[----:B--2---:R-:W-:Y:S02]  /*c250*/  VIADD R46, R0, 0x23 ;  /* 0x00000023002e7836 */ /* 0x004fe40000000000 */
[----:B------:R-:W-:Y:S01]  /*c260*/  LEA.HI.X.SX32 R45, R36, R3, 0x2, P6 ;  /* 0x00000003242d7211 */ /* 0x000fe200030f16ff */
[----:B------:R-:W-:Y:S01]  /*c270*/  VIADD R36, R0, 0x22 ;  /* 0x0000002200247836 */ /* 0x000fe20000000000 */
[-C--:B------:R-:W-:Y:S01]  /*c280*/  ISETP.LT.AND P3, PT, R32, R157.reuse, !P0 ;  /* 0x0000009d2000720c */ /* 0x080fe20004761270 */
[C---:B---3--:R-:W-:Y:S01]  /*c290*/  VIADD R37, R41.reuse, UR5 ;  /* 0x0000000529257c36 */ /* 0x048fe20008000000 */
[----:B------:R-:W-:Y:S01]  /*c2a0*/  LEA R32, P6, R41, R40, 0x2 ;  /* 0x0000002829207211 */ /* 0x000fe200078c10ff */
[----:B------:R2:W-:Y:S01]  /*c2b0*/  @P5 STG.E desc[UR16][R44.64], R38 ;  /* 0x000000262c005986 */ /* 0x0005e2000c101910 */
[----:B------:R-:W-:-:S02]  /*c2c0*/  ISETP.LT.AND P5, PT, R36, R157, !P0 ;  /* 0x0000009d2400720c */ /* 0x000fc400047a1270 */
[-C--:B------:R-:W-:Y:S01]  /*c2d0*/  LEA.HI.X.SX32 R33, R41, R3.reuse, 0x2, P6 ;  /* 0x0000000329217211 */ /* 0x080fe200030f16ff */
[C---:B------:R-:W-:Y:S01]  /*c2e0*/  VIADD R41, R37.reuse, UR5 ;  /* 0x0000000525297c36 */ /* 0x040fe20008000000 */
[CC--:B------:R-:W-:Y:S01]  /*c2f0*/  LEA R36, P6, R37.reuse, R40.reuse, 0x2 ;  /* 0x0000002825247211 */ /* 0x0c0fe200078c10ff */
[----:B----4-:R-:W-:Y:S02]  /*c300*/  VIADD R34, R0, 0x24 ;  /* 0x0000002400227836 */ /* 0x010fe40000000000 */
[----:B------:R3:W-:Y:S01]  /*c310*/  @P1 STG.E desc[UR16][R32.64], R35 ;  /* 0x0000002320001986 */ /* 0x0007e2000c101910 */
[----:B------:R-:W-:Y:S02]  /*c320*/  LEA.HI.X.SX32 R37, R37, R3, 0x2, P6 ;  /* 0x0000000325257211 */ /* 0x000fe400030f16ff */
[-C--:B------:R-:W-:Y:S01]  /*c330*/  ISETP.LT.AND P1, PT, R46, R157.reuse, !P0 ;  /* 0x0000009d2e00720c */ /* 0x080fe20004721270 */
[C---:B------:R-:W-:Y:S01]  /*c340*/  VIADD R46, R41.reuse, UR5 ;  /* 0x00000005292e7c36 */ /* 0x040fe20008000000 */
[C---:B------:R-:W-:Y:S01]  /*c350*/  LEA R42, P6, R41.reuse, R40, 0x2 ;  /* 0x00000028292a7211 */ /* 0x040fe200078c10ff */
[----:B------:R4:W-:Y:S01]  /*c360*/  @P4 STG.E desc[UR16][R36.64], R39 ;  /* 0x0000002724004986 */ /* 0x0009e2000c101910 */
[----:B------:R-:W-:Y:S01]  /*c370*/  ISETP.LT.AND P4, PT, R34, R157, !P0 ;  /* 0x0000009d2200720c */ /* 0x000fe20004781270 */
[----:B------:R-:W-:Y:S01]  /*c380*/  VIADD R34, R0, 0x26 ;  /* 0x0000002600227836 */ /* 0x000fe20000000000 */
[----:B------:R-:W-:-:S02]  /*c390*/  LEA.HI.X.SX32 R43, R41, R3, 0x2, P6 ;  /* 0x00000003292b7211 */ /* 0x000fc400030f16ff */
[-C--:B--2---:R-:W-:Y:S01]  /*c3a0*/  LEA R44, P6, R46, R40.reuse, 0x2 ;  /* 0x000000282e2c7211 */ /* 0x084fe200078c10ff */
[----:B---3--:R-:W-:Y:S02]  /*c3b0*/  VIADD R32, R0, 0x25 ;  /* 0x0000002500207836 */ /* 0x008fe40000000000 */
[C---:B------:R-:W-:Y:S01]  /*c3c0*/  VIADD R33, R46.reuse, UR5 ;  /* 0x000000052e217c36 */ /* 0x040fe20008000000 */
[----:B------:R-:W-:Y:S01]  /*c3d0*/  LEA.HI.X.SX32 R45, R46, R3, 0x2, P6 ;  /* 0x000000032e2d7211 */ /* 0x000fe200030f16ff */
[----:B------:R2:W-:Y:S01]  /*c3e0*/  @P2 STG.E desc[UR16][R42.64], R4 ;  /* 0x000000042a002986 */ /* 0x0005e2000c101910 */
[-C--:B------:R-:W-:Y:S01]  /*c3f0*/  ISETP.LT.AND P2, PT, R32, R157.reuse, !P0 ;  /* 0x0000009d2000720c */ /* 0x080fe20004741270 */
[C---:B------:R-:W-:Y:S01]  /*c400*/  VIADD R35, R33.reuse, UR5 ;  /* 0x0000000521237c36 */ /* 0x040fe20008000000 */
[CC--:B------:R-:W-:Y:S01]  /*c410*/  LEA R32, P6, R33.reuse, R40.reuse, 0x2 ;  /* 0x0000002821207211 */ /* 0x0c0fe200078c10ff */
[----:B------:R3:W-:Y:S01]  /*c420*/  @P3 STG.E desc[UR16][R44.64], R12 ;  /* 0x0000000c2c003986 */ /* 0x0007e2000c101910 */
[----:B------:R-:W-:Y:S01]  /*c430*/  ISETP.LT.AND P3, PT, R34, R157, !P0 ;  /* 0x0000009d2200720c */ /* 0x000fe20004761270 */
[----:B----4-:R-:W-:Y:S01]  /*c440*/  VIADD R36, R0, 0x27 ;  /* 0x0000002700247836 */ /* 0x010fe20000000000 */
[----:B------:R-:W-:Y:S01]  /*c450*/  LEA.HI.X.SX32 R33, R33, R3, 0x2, P6 ;  /* 0x0000000321217211 */ /* 0x000fe200030f16ff */
[C---:B------:R-:W-:Y:S01]  /*c460*/  VIADD R37, R35.reuse, UR5 ;  /* 0x0000000523257c36 */ /* 0x040fe20008000000 */
[----:B------:R-:W-:-:S03]  /*c470*/  LEA R34, P6, R35, R40, 0x2 ;  /* 0x0000002823227211 */ /* 0x000fc600078c10ff */
[----:B------:R4:W-:Y:S01]  /*c480*/  @P5 STG.E desc[UR16][R32.64], R5 ;  /* 0x0000000520005986 */ /* 0x0009e2000c101910 */
[----:B------:R-:W-:Y:S01]  /*c490*/  LEA.HI.X.SX32 R35, R35, R3, 0x2, P6 ;  /* 0x0000000323237211 */ /* 0x000fe200030f16ff */
[----:B--2---:R-:W-:Y:S01]  /*c4a0*/  VIADD R4, R0, 0x28 ;  /* 0x0000002800047836 */ /* 0x004fe20000000000 */
[-C--:B------:R-:W-:Y:S01]  /*c4b0*/  ISETP.LT.AND P5, PT, R36, R157.reuse, !P0 ;  /* 0x0000009d2400720c */ /* 0x080fe200047a1270 */
[C---:B---3--:R-:W-:Y:S01]  /*c4c0*/  VIADD R12, R37.reuse, UR5 ;  /* 0x00000005250c7c36 */ /* 0x048fe20008000000 */
[CC--:B------:R-:W-:Y:S01]  /*c4d0*/  LEA R36, P6, R37.reuse, R40.reuse, 0x2 ;  /* 0x0000002825247211 */ /* 0x0c0fe200078c10ff */
[----:B------:R-:W-:Y:S01]  /*c4e0*/  @P1 STG.E desc[UR16][R34.64], R13 ;  /* 0x0000000d22001986 */ /* 0x000fe2000c101910 */
[----:B------:R-:W-:Y:S01]  /*c4f0*/  ISETP.LT.AND P1, PT, R4, R157, !P0 ;  /* 0x0000009d0400720c */ /* 0x000fe20004721270 */
[----:B------:R-:W-:Y:S01]  /*c500*/  VIADD R4, R0, 0x29 ;  /* 0x0000002900047836 */ /* 0x000fe20000000000 */
[----:B------:R-:W-:Y:S02]  /*c510*/  LEA.HI.X.SX32 R37, R37, R3, 0x2, P6 ;  /* 0x0000000325257211 */ /* 0x000fe400030f16ff */
[C---:B------:R-:W-:Y:S01]  /*c520*/  LEA R38, P6, R12.reuse, R40, 0x2 ;  /* 0x000000280c267211 */ /* 0x040fe200078c10ff */
[----:B----4-:R-:W-:-:S02]  /*c530*/  VIADD R5, R12, UR5 ;  /* 0x000000050c057c36 */ /* 0x010fc40008000000 */
[----:B------:R2:W-:Y:S01]  /*c540*/  @P4 STG.E desc[UR16][R36.64], R6 ;  /* 0x0000000624004986 */ /* 0x0005e2000c101910 */
[----:B------:R-:W-:Y:S01]  /*c550*/  LEA.HI.X.SX32 R39, R12, R3, 0x2, P6 ;  /* 0x000000030c277211 */ /* 0x000fe200030f16ff */
[----:B------:R-:W-:Y:S01]  /*c560*/  VIADD R12, R0, 0x2a ;  /* 0x0000002a000c7836 */ /* 0x000fe20000000000 */
[-C--:B------:R-:W-:Y:S01]  /*c570*/  ISETP.LT.AND P4, PT, R4, R157.reuse, !P0 ;  /* 0x0000009d0400720c */ /* 0x080fe20004781270 */
[C---:B------:R-:W-:Y:S01]  /*c580*/  VIADD R32, R5.reuse, UR5 ;  /* 0x0000000505207c36 */ /* 0x040fe20008000000 */
[CC--:B------:R-:W-:Y:S01]  /*c590*/  LEA R4, P6, R5.reuse, R40.reuse, 0x2 ;  /* 0x0000002805047211 */ /* 0x0c0fe200078c10ff */
[----:B------:R3:W-:Y:S01]  /*c5a0*/  @P2 STG.E desc[UR16][R38.64], R14 ;  /* 0x0000000e26002986 */ /* 0x0007e2000c101910 */
[----:B------:R-:W-:Y:S01]  /*c5b0*/  ISETP.LT.AND P2, PT, R12, R157, !P0 ;  /* 0x0000009d0c00720c */ /* 0x000fe20004741270 */
[C---:B------:R-:W-:Y:S01]  /*c5c0*/  VIADD R33, R32.reuse, UR5 ;  /* 0x0000000520217c36 */ /* 0x040fe20008000000 */
[----:B------:R-:W-:Y:S02]  /*c5d0*/  LEA.HI.X.SX32 R5, R5, R3, 0x2, P6 ;  /* 0x0000000305057211 */ /* 0x000fe400030f16ff */
[----:B------:R-:W-:Y:S01]  /*c5e0*/  LEA R12, P6, R32, R40, 0x2 ;  /* 0x00000028200c7211 */ /* 0x000fe200078c10ff */
[----:B--2---:R-:W-:-:S02]  /*c5f0*/  VIADD R6, R0, 0x2b ;  /* 0x0000002b00067836 */ /* 0x004fc40000000000 */
[----:B------:R2:W-:Y:S01]  /*c600*/  @P3 STG.E desc[UR16][R4.64], R7 ;  /* 0x0000000704003986 */ /* 0x0005e2000c101910 */
[----:B------:R-:W-:Y:S02]  /*c610*/  LEA.HI.X.SX32 R13, R32, R3, 0x2, P6 ;  /* 0x00000003200d7211 */ /* 0x000fe400030f16ff */
[----:B------:R-:W-:Y:S01]  /*c620*/  ISETP.LT.AND P3, PT, R6, R157, !P0 ;  /* 0x0000009d0600720c */ /* 0x000fe20004761270 */
[----:B------:R-:W-:Y:S01]  /*c630*/  VIADD R6, R0, 0x2c ;  /* 0x0000002c00067836 */ /* 0x000fe20000000000 */
[CC--:B------:R-:W-:Y:S01]  /*c640*/  LEA R32, P6, R33.reuse, R40.reuse, 0x2 ;  /* 0x0000002821207211 */ /* 0x0c0fe200078c10ff */
[C---:B---3--:R-:W-:Y:S01]  /*c650*/  VIADD R14, R33.reuse, UR5 ;  /* 0x00000005210e7c36 */ /* 0x048fe20008000000 */
[----:B------:R3:W-:Y:S02]  /*c660*/  @P5 STG.E desc[UR16][R12.64], R15 ;  /* 0x0000000f0c005986 */ /* 0x0007e4000c101910 */
[----:B------:R-:W-:Y:S01]  /*c670*/  LEA.HI.X.SX32 R33, R33, R3, 0x2, P6 ;  /* 0x0000000321217211 */ /* 0x000fe200030f16ff */
[----:B------:R-:W-:Y:S01]  /*c680*/  VIADD R36, R14, UR5 ;  /* 0x000000050e247c36 */ /* 0x000fe20008000000 */
[----:B------:R-:W-:Y:S01]  /*c690*/  ISETP.LT.AND P5, PT, R6, R157, !P0 ;  /* 0x0000009d0600720c */ /* 0x000fe200047a1270 */
[----:B------:R-:W-:Y:S01]  /*c6a0*/  VIADD R6, R0, 0x2d ;  /* 0x0000002d00067836 */ /* 0x000fe20000000000 */
[----:B------:R-:W-:Y:S01]  /*c6b0*/  LEA R34, P6, R14, R40, 0x2 ;  /* 0x000000280e227211 */ /* 0x000fe200078c10ff */
[----:B------:R4:W-:Y:S01]  /*c6c0*/  @P1 STG.E desc[UR16][R32.64], R8 ;  /* 0x0000000820001986 */ /* 0x0009e2000c101910 */
[----:B--2---:R-:W-:-:S02]  /*c6d0*/  VIADD R7, R36, UR5 ;  /* 0x0000000524077c36 */ /* 0x004fc40008000000 */
[----:B------:R-:W-:Y:S02]  /*c6e0*/  LEA.HI.X.SX32 R35, R14, R3, 0x2, P6 ;  /* 0x000000030e237211 */ /* 0x000fe400030f16ff */
[----:B------:R-:W-:Y:S01]  /*c6f0*/  ISETP.LT.AND P1, PT, R6, R157, !P0 ;  /* 0x0000009d0600720c */ /* 0x000fe20004721270 */
[----:B------:R-:W-:Y:S01]  /*c700*/  VIADD R6, R0, 0x2e ;  /* 0x0000002e00067836 */ /* 0x000fe20000000000 */
[-C--:B------:R-:W-:Y:S01]  /*c710*/  LEA R4, P6, R36, R40.reuse, 0x2 ;  /* 0x0000002824047211 */ /* 0x080fe200078c10ff */
[----:B------:R2:W-:Y:S01]  /*c720*/  @P4 STG.E desc[UR16][R34.64], R20 ;  /* 0x0000001422004986 */ /* 0x0005e2000c101910 */
[----:B---3--:R-:W-:Y:S02]  /*c730*/  VIADD R12, R0, 0x2f ;  /* 0x0000002f000c7836 */ /* 0x008fe40000000000 */
[----:B------:R-:W-:Y:S01]  /*c740*/  LEA.HI.X.SX32 R5, R36, R3, 0x2, P6 ;  /* 0x0000000324057211 */ /* 0x000fe200030f16ff */
[C---:B------:R-:W-:Y:S01]  /*c750*/  VIADD R13, R7.reuse, UR5 ;  /* 0x00000005070d7c36 */ /* 0x040fe20008000000 */
[-C--:B------:R-:W-:Y:S01]  /*c760*/  ISETP.LT.AND P4, PT, R6, R157.reuse, !P0 ;  /* 0x0000009d0600720c */ /* 0x080fe20004781270 */
[----:B----4-:R-:W-:Y:S01]  /*c770*/  VIADD R8, R0, 0x30 ;  /* 0x0000003000087836 */ /* 0x010fe20000000000 */
[-C--:B------:R-:W-:Y:S01]  /*c780*/  LEA R6, P6, R7, R40.reuse, 0x2 ;  /* 0x0000002807067211 */ /* 0x080fe200078c10ff */
[----:B------:R3:W-:Y:S01]  /*c790*/  @P2 STG.E desc[UR16][R4.64], R9 ;  /* 0x0000000904002986 */ /* 0x0007e2000c101910 */
[----:B------:R-:W-:Y:S01]  /*c7a0*/  ISETP.LT.AND P2, PT, R12, R157, !P0 ;  /* 0x0000009d0c00720c */ /* 0x000fe20004741270 */
[----:B------:R-:W-:Y:S01]  /*c7b0*/  VIADD R15, R13, UR5 ;  /* 0x000000050d0f7c36 */ /* 0x000fe20008000000 */
[-C--:B------:R-:W-:Y:S01]  /*c7c0*/  LEA.HI.X.SX32 R7, R7, R3.reuse, 0x2, P6 ;  /* 0x0000000307077211 */ /* 0x080fe200030f16ff */
[C---:B--2---:R-:W-:Y:S01]  /*c7d0*/  VIADD R20, R0.reuse, 0x35 ;  /* 0x0000003500147836 */ /* 0x044fe20000000000 */
[CC--:B------:R-:W-:Y:S01]  /*c7e0*/  LEA R12, P6, R13.reuse, R40.reuse, 0x2 ;  /* 0x000000280d0c7211 */ /* 0x0c0fe200078c10ff */
[----:B------:R2:W4:Y:S03]  /*c7f0*/  LDS.128 R32, [R2] ;  /* 0x0000000002207984 */ /* 0x0005260000000c00 */
[----:B------:R-:W-:Y:S01]  /*c800*/  LEA.HI.X.SX32 R13, R13, R3, 0x2, P6 ;  /* 0x000000030d0d7211 */ /* 0x000fe200030f16ff */
[----:B------:R5:W-:Y:S01]  /*c810*/  @P3 STG.E desc[UR16][R6.64], R21 ;  /* 0x0000001506003986 */ /* 0x000be2000c101910 */
[CC--:B------:R-:W-:Y:S01]  /*c820*/  LEA R14, P6, R15.reuse, R40.reuse, 0x2 ;  /* 0x000000280f0e7211 */ /* 0x0c0fe200078c10ff */
[----:B---3--:R-:W-:Y:S01]  /*c830*/  VIADD R4, R0, 0x31 ;  /* 0x0000003100047836 */ /* 0x008fe20000000000 */
[----:B------:R-:W-:Y:S01]  /*c840*/  ISETP.LT.AND P3, PT, R8, R157, !P0 ;  /* 0x0000009d0800720c */ /* 0x000fe20004761270 */
[C---:B------:R-:W-:Y:S01]  /*c850*/  VIADD R5, R15.reuse, UR5 ;  /* 0x000000050f057c36 */ /* 0x040fe20008000000 */
[----:B------:R-:W-:Y:S01]  /*c860*/  LEA.HI.X.SX32 R15, R15, R3, 0x2, P6 ;  /* 0x000000030f0f7211 */ /* 0x000fe200030f16ff */
[----:B------:R3:W-:Y:S01]  /*c870*/  @P5 STG.E desc[UR16][R12.64], R10 ;  /* 0x0000000a0c005986 */ /* 0x0007e2000c101910 */
[----:B------:R-:W-:Y:S01]  /*c880*/  ISETP.LT.AND P5, PT, R4, R157, !P0 ;  /* 0x0000009d0400720c */ /* 0x000fe200047a1270 */
[C---:B------:R-:W-:Y:S01]  /*c890*/  VIADD R8, R0.reuse, 0x32 ;  /* 0x0000003200087836 */ /* 0x040fe20000000000 */
[----:B------:R-:W-:Y:S01]  /*c8a0*/  LEA R4, P6, R5, R40, 0x2 ;  /* 0x0000002805047211 */ /* 0x000fe200078c10ff */
[----:B------:R1:W-:Y:S01]  /*c8b0*/  @P1 STG.E desc[UR16][R14.64], R22 ;  /* 0x000000160e001986 */ /* 0x0003e2000c101910 */
[----:B--2---:R-:W-:-:S02]  /*c8c0*/  VIADD R2, R0, 0x3a ;  /* 0x0000003a00027836 */ /* 0x004fc40000000000 */
[C---:B-----5:R-:W-:Y:S01]  /*c8d0*/  VIADD R7, R5.reuse, UR5 ;  /* 0x0000000505077c36 */ /* 0x060fe20008000000 */
[----:B------:R-:W-:Y:S02]  /*c8e0*/  LEA.HI.X.SX32 R5, R5, R3, 0x2, P6 ;  /* 0x0000000305057211 */ /* 0x000fe400030f16ff */
[----:B------:R-:W-:Y:S01]  /*c8f0*/  ISETP.LT.AND P1, PT, R8, R157, !P0 ;  /* 0x0000009d0800720c */ /* 0x000fe20004721270 */
[C---:B------:R-:W-:Y:S01]  /*c900*/  VIADD R9, R7.reuse, UR5 ;  /* 0x0000000507097c36 */ /* 0x040fe20008000000 */
[-C--:B------:R-:W-:Y:S01]  /*c910*/  LEA R6, P6, R7, R40.reuse, 0x2 ;  /* 0x0000002807067211 */ /* 0x080fe200078c10ff */
[C---:B------:R-:W-:Y:S01]  /*c920*/  VIADD R8, R0.reuse, 0x33 ;  /* 0x0000003300087836 */ /* 0x040fe20000000000 */
[----:B------:R2:W-:Y:S01]  /*c930*/  @P4 STG.E desc[UR16][R4.64], R11 ;  /* 0x0000000b04004986 */ /* 0x0005e2000c101910 */
[----:B---3--:R-:W-:Y:S01]  /*c940*/  VIADD R13, R9, UR5 ;  /* 0x00000005090d7c36 */ /* 0x008fe20008000000 */
[----:B------:R-:W-:Y:S01]  /*c950*/  LEA.HI.X.SX32 R7, R7, R3, 0x2, P6 ;  /* 0x0000000307077211 */ /* 0x000fe200030f16ff */
[----:B------:R-:W-:Y:S01]  /*c960*/  VIADD R10, R0, 0x34 ;  /* 0x00000034000a7836 */ /* 0x000fe20000000000 */
[-C--:B------:R-:W-:Y:S01]  /*c970*/  ISETP.LT.AND P4, PT, R8, R157.reuse, !P0 ;  /* 0x0000009d0800720c */ /* 0x080fe20004781270 */
[----:B-1----:R-:W-:Y:S01]  /*c980*/  VIADD R15, R13, UR5 ;  /* 0x000000050d0f7c36 */ /* 0x002fe20008000000 */
[-C--:B------:R-:W-:Y:S01]  /*c990*/  LEA R8, P6, R9, R40.reuse, 0x2 ;  /* 0x0000002809087211 */ /* 0x080fe200078c10ff */
[----:B------:R-:W-:Y:S01]  /*c9a0*/  @P2 STG.E desc[UR16][R6.64], R23 ;  /* 0x0000001706002986 */ /* 0x000fe2000c101910 */
[----:B------:R-:W-:Y:S01]  /*c9b0*/  ISETP.LT.AND P2, PT, R10, R157, !P0 ;  /* 0x0000009d0a00720c */ /* 0x000fe20004741270 */
[----:B------:R-:W-:Y:S01]  /*c9c0*/  VIADD R21, R15, UR5 ;  /* 0x000000050f157c36 */ /* 0x000fe20008000000 */
[----:B------:R-:W-:Y:S01]  /*c9d0*/  LEA.HI.X.SX32 R9, R9, R3, 0x2, P6 ;  /* 0x0000000309097211 */ /* 0x000fe200030f16ff */
[----:B------:R-:W-:Y:S01]  /*c9e0*/  VIADD R14, R0, 0x36 ;  /* 0x00000036000e7836 */ /* 0x000fe20000000000 */
[----:B------:R-:W-:-:S03]  /*c9f0*/  LEA R12, P6, R13, R40, 0x2 ;  /* 0x000000280d0c7211 */ /* 0x000fc600078c10ff */
[----:B------:R1:W-:Y:S01]  /*ca00*/  @P3 STG.E desc[UR16][R8.64], R16 ;  /* 0x0000001008003986 */ /* 0x0003e2000c101910 */
[-C--:B------:R-:W-:Y:S02]  /*ca10*/  LEA R10, P3, R21, R40.reuse, 0x2 ;  /* 0x00000028150a7211 */ /* 0x080fe400078610ff */
[-C--:B------:R-:W-:Y:S02]  /*ca20*/  LEA.HI.X.SX32 R13, R13, R3.reuse, 0x2, P6 ;  /* 0x000000030d0d7211 */ /* 0x080fe400030f16ff */
[-C--:B--2---:R-:W-:Y:S02]  /*ca30*/  LEA R4, P6, R15, R40.reuse, 0x2 ;  /* 0x000000280f047211 */ /* 0x084fe400078c10ff */
[CC--:B------:R-:W-:Y:S01]  /*ca40*/  LEA.HI.X.SX32 R11, R21.reuse, R3.reuse, 0x2, P3 ;  /* 0x00000003150b7211 */ /* 0x0c0fe200018f16ff */
[----:B------:R-:W-:Y:S01]  /*ca50*/  VIADD R21, R21, UR5 ;  /* 0x0000000515157c36 */ /* 0x000fe20008000000 */
[----:B------:R-:W-:Y:S01]  /*ca60*/  LEA.HI.X.SX32 R5, R15, R3, 0x2, P6 ;  /* 0x000000030f057211 */ /* 0x000fe200030f16ff */
[----:B------:R2:W-:Y:S01]  /*ca70*/  @P5 STG.E desc[UR16][R12.64], R24 ;  /* 0x000000180c005986 */ /* 0x0005e2000c101910 */
[-C--:B------:R-:W-:Y:S01]  /*ca80*/  ISETP.LT.AND P5, PT, R20, R157.reuse, !P0 ;  /* 0x0000009d1400720c */ /* 0x080fe200047a1270 */
[C---:B-1----:R-:W-:Y:S01]  /*ca90*/  VIADD R9, R21.reuse, UR5 ;  /* 0x0000000515097c36 */ /* 0x042fe20008000000 */
[----:B------:R-:W-:Y:S01]  /*caa0*/  ISETP.LT.AND P3, PT, R14, R157, !P0 ;  /* 0x0000009d0e00720c */ /* 0x000fe20004761270 */
[----:B------:R1:W-:Y:S01]  /*cab0*/  @P1 STG.E desc[UR16][R4.64], R17 ;  /* 0x0000001104001986 */ /* 0x0003e2000c101910 */
[-C--:B------:R-:W-:Y:S01]  /*cac0*/  LEA R6, P1, R21, R40.reuse, 0x2 ;  /* 0x0000002815067211 */ /* 0x080fe200078210ff */
[----:B------:R-:W-:Y:S01]  /*cad0*/  VIADD R14, R0, 0x37 ;  /* 0x00000037000e7836 */ /* 0x000fe20000000000 */
[----:B------:R-:W-:Y:S01]  /*cae0*/  LEA R8, P6, R9, R40, 0x2 ;  /* 0x0000002809087211 */ /* 0x000fe200078c10ff */
[----:B------:R3:W-:Y:S01]  /*caf0*/  @P4 STG.E desc[UR16][R10.64], R25 ;  /* 0x000000190a004986 */ /* 0x0007e2000c101910 */
[----:B------:R-:W-:-:S02]  /*cb00*/  LEA.HI.X.SX32 R7, R21, R3, 0x2, P1 ;  /* 0x0000000315077211 */ /* 0x000fc400008f16ff */
[----:B------:R-:W-:Y:S01]  /*cb10*/  ISETP.LT.AND P4, PT, R14, R157, !P0 ;  /* 0x0000009d0e00720c */ /* 0x000fe20004781270 */
[----:B--2---:R-:W-:Y:S02]  /*cb20*/  VIADD R12, R0, 0x38 ;  /* 0x00000038000c7836 */ /* 0x004fe40000000000 */
[----:B------:R-:W-:Y:S01]  /*cb30*/  @P2 STG.E desc[UR16][R6.64], R18 ;  /* 0x0000001206002986 */ /* 0x000fe2000c101910 */
[C---:B-1----:R-:W-:Y:S01]  /*cb40*/  VIADD R5, R9.reuse, UR5 ;  /* 0x0000000509057c36 */ /* 0x042fe20008000000 */
[----:B------:R-:W-:Y:S02]  /*cb50*/  LEA.HI.X.SX32 R9, R9, R3, 0x2, P6 ;  /* 0x0000000309097211 */ /* 0x000fe400030f16ff */
[----:B------:R-:W-:Y:S01]  /*cb60*/  ISETP.LT.AND P1, PT, R12, R157, !P0 ;  /* 0x0000009d0c00720c */ /* 0x000fe20004721270 */
[C---:B------:R-:W-:Y:S01]  /*cb70*/  VIADD R13, R5.reuse, UR5 ;  /* 0x00000005050d7c36 */ /* 0x040fe20008000000 */
[----:B------:R-:W-:Y:S01]  /*cb80*/  LEA R4, P2, R5, R40, 0x2 ;  /* 0x0000002805047211 */ /* 0x000fe200078410ff */
[----:B------:R1:W-:Y:S01]  /*cb90*/  @P5 STG.E desc[UR16][R8.64], R26 ;  /* 0x0000001a08005986 */ /* 0x0003e2000c101910 */
[----:B------:R-:W-:-:S02]  /*cba0*/  VIADD R12, R0, 0x39 ;  /* 0x00000039000c7836 */ /* 0x000fc40000000000 */
[-C--:B---3--:R-:W-:Y:S02]  /*cbb0*/  LEA R10, P5, R13, R40.reuse, 0x2 ;  /* 0x000000280d0a7211 */ /* 0x088fe400078a10ff */
[-C--:B------:R-:W-:Y:S02]  /*cbc0*/  LEA.HI.X.SX32 R5, R5, R3.reuse, 0x2, P2 ;  /* 0x0000000305057211 */ /* 0x080fe400010f16ff */
[C---:B------:R-:W-:Y:S01]  /*cbd0*/  LEA.HI.X.SX32 R11, R13.reuse, R3, 0x2, P5 ;  /* 0x000000030d0b7211 */ /* 0x040fe200028f16ff */
[----:B------:R-:W-:Y:S01]  /*cbe0*/  VIADD R13, R13, UR5 ;  /* 0x000000050d0d7c36 */ /* 0x000fe20008000000 */
[----:B------:R-:W-:Y:S01]  /*cbf0*/  ISETP.LT.AND P2, PT, R12, R157, !P0 ;  /* 0x0000009d0c00720c */ /* 0x000fe20004741270 */
[----:B------:R-:W-:Y:S01]  /*cc00*/  VIADD R12, R0, 0x3b ;  /* 0x0000003b000c7836 */ /* 0x000fe20000000000 */
[----:B------:R-:W-:Y:S01]  /*cc10*/  @P3 STG.E desc[UR16][R4.64], R19 ;  /* 0x0000001304003986 */ /* 0x000fe2000c101910 */
[C---:B-1----:R-:W-:Y:S01]  /*cc20*/  VIADD R9, R13.reuse, UR5 ;  /* 0x000000050d097c36 */ /* 0x042fe20008000000 */
[----:B------:R-:W-:-:S02]  /*cc30*/  LEA R6, P3, R13, R40, 0x2 ;  /* 0x000000280d067211 */ /* 0x000fc400078610ff */
[----:B------:R1:W-:Y:S01]  /*cc40*/  @P4 STG.E desc[UR16][R10.64], R27 ;  /* 0x0000001b0a004986 */ /* 0x0003e2000c101910 */
[-C--:B------:R-:W-:Y:S01]  /*cc50*/  ISETP.LT.AND P4, PT, R12, R157.reuse, !P0 ;  /* 0x0000009d0c00720c */ /* 0x080fe20004781270 */
[C---:B------:R-:W-:Y:S01]  /*cc60*/  VIADD R12, R9.reuse, UR5 ;  /* 0x00000005090c7c36 */ /* 0x040fe20008000000 */
[----:B------:R-:W-:Y:S01]  /*cc70*/  ISETP.LT.AND P5, PT, R2, R157, !P0 ;  /* 0x0000009d0200720c */ /* 0x000fe200047a1270 */
[----:B------:R-:W-:Y:S01]  /*cc80*/  VIADD R2, R0, 0x3c ;  /* 0x0000003c00027836 */ /* 0x000fe20000000000 */
[-C--:B------:R-:W-:Y:S02]  /*cc90*/  LEA R8, P6, R9, R40.reuse, 0x2 ;  /* 0x0000002809087211 */ /* 0x080fe400078c10ff */
[-C--:B------:R-:W-:Y:S02]  /*cca0*/  LEA.HI.X.SX32 R7, R13, R3.reuse, 0x2, P3 ;  /* 0x000000030d077211 */ /* 0x080fe400018f16ff */
[----:B------:R-:W-:Y:S02]  /*ccb0*/  LEA.HI.X.SX32 R9, R9, R3, 0x2, P6 ;  /* 0x0000000309097211 */ /* 0x000fe400030f16ff */
[----:B------:R-:W-:Y:S01]  /*ccc0*/  ISETP.LT.AND P3, PT, R2, R157, !P0 ;  /* 0x0000009d0200720c */ /* 0x000fe20004761270 */
[----:B-1----:R-:W-:Y:S01]  /*ccd0*/  VIADD R11, R12, UR5 ;  /* 0x000000050c0b7c36 */ /* 0x002fe20008000000 */
[----:B------:R1:W-:Y:S01]  /*cce0*/  @P1 STG.E desc[UR16][R6.64], R28 ;  /* 0x0000001c06001986 */ /* 0x0003e2000c101910 */
[----:B------:R-:W-:Y:S01]  /*ccf0*/  VIADD R2, R0, 0x3d ;  /* 0x0000003d00027836 */ /* 0x000fe20000000000 */
[-C--:B------:R-:W-:Y:S01]  /*cd00*/  LEA R4, P1, R12, R40.reuse, 0x2 ;  /* 0x000000280c047211 */ /* 0x080fe200078210ff */
[C---:B------:R-:W-:Y:S01]  /*cd10*/  VIADD R13, R11.reuse, UR5 ;  /* 0x000000050b0d7c36 */ /* 0x040fe20008000000 */
[----:B----4-:R2:W-:Y:S01]  /*cd20*/  @P2 STG.E desc[UR16][R8.64], R32 ;  /* 0x0000002008002986 */ /* 0x0105e2000c101910 */
[----:B------:R-:W-:-:S02]  /*cd30*/  LEA R10, P6, R11, R40, 0x2 ;  /* 0x000000280b0a7211 */ /* 0x000fc400078c10ff */
[----:B------:R-:W-:Y:S01]  /*cd40*/  ISETP.LT.AND P2, PT, R2, R157, !P0 ;  /* 0x0000009d0200720c */ /* 0x000fe20004741270 */
[----:B------:R-:W-:Y:S01]  /*cd50*/  VIADD R14, R13, UR5 ;  /* 0x000000050d0e7c36 */ /* 0x000fe20008000000 */
[-C--:B------:R-:W-:Y:S01]  /*cd60*/  LEA.HI.X.SX32 R5, R12, R3.reuse, 0x2, P1 ;  /* 0x000000030c057211 */ /* 0x080fe200008f16ff */
[C---:B------:R-:W-:Y:S01]  /*cd70*/  VIADD R2, R0.reuse, 0x3e ;  /* 0x0000003e00027836 */ /* 0x040fe20000000000 */
[-C--:B------:R-:W-:Y:S01]  /*cd80*/  LEA.HI.X.SX32 R11, R11, R3.reuse, 0x2, P6 ;  /* 0x000000030b0b7211 */ /* 0x080fe200030f16ff */
[----:B------:R-:W-:Y:S01]  /*cd90*/  VIADD R0, R0, 0x3f ;  /* 0x0000003f00007836 */ /* 0x000fe20000000000 */
[CC--:B-1----:R-:W-:Y:S01]  /*cda0*/  LEA R6, P1, R13.reuse, R40.reuse, 0x2 ;  /* 0x000000280d067211 */ /* 0x0c2fe200078210ff */
[----:B------:R1:W-:Y:S01]  /*cdb0*/  @P5 STG.E desc[UR16][R4.64], R29 ;  /* 0x0000001d04005986 */ /* 0x0003e2000c101910 */
[C---:B------:R-:W-:Y:S01]  /*cdc0*/  LEA R12, P6, R14.reuse, R40, 0x2 ;  /* 0x000000280e0c7211 */ /* 0x040fe200078c10ff */
[----:B--2---:R-:W-:Y:S01]  /*cdd0*/  VIADD R9, R14, UR5 ;  /* 0x000000050e097c36 */ /* 0x004fe20008000000 */
[----:B------:R-:W-:Y:S01]  /*cde0*/  LEA.HI.X.SX32 R7, R13, R3, 0x2, P1 ;  /* 0x000000030d077211 */ /* 0x000fe200008f16ff */
[----:B------:R1:W-:Y:S01]  /*cdf0*/  @P4 STG.E desc[UR16][R10.64], R33 ;  /* 0x000000210a004986 */ /* 0x0003e2000c101910 */
[----:B------:R-:W-:-:S02]  /*ce00*/  ISETP.LT.AND P1, PT, R2, R157, !P0 ;  /* 0x0000009d0200720c */ /* 0x000fc40004721270 */
[----:B------:R-:W-:Y:S01]  /*ce10*/  ISETP.LT.AND P0, PT, R0, R157, !P0 ;  /* 0x0000009d0000720c */ /* 0x000fe20004701270 */
[----:B------:R1:W-:Y:S01]  /*ce20*/  @P3 STG.E desc[UR16][R6.64], R30 ;  /* 0x0000001e06003986 */ /* 0x0003e2000c101910 */
[----:B------:R-:W-:Y:S01]  /*ce30*/  LEA.HI.X.SX32 R13, R14, R3, 0x2, P6 ;  /* 0x000000030e0d7211 */ /* 0x000fe200030f16ff */
[C---:B------:R-:W-:Y:S01]  /*ce40*/  VIADD R14, R9.reuse, UR5 ;  /* 0x00000005090e7c36 */ /* 0x040fe20008000000 */
[----:B------:R-:W-:-:S03]  /*ce50*/  LEA R8, P6, R9, R40, 0x2 ;  /* 0x0000002809087211 */ /* 0x000fc600078c10ff */
[----:B------:R1:W-:Y:S01]  /*ce60*/  @P2 STG.E desc[UR16][R12.64], R34 ;  /* 0x000000220c002986 */ /* 0x0003e2000c101910 */
[----:B------:R-:W-:Y:S02]  /*ce70*/  LEA.HI.X.SX32 R9, R9, R3, 0x2, P6 ;  /* 0x0000000309097211 */ /* 0x000fe400030f16ff */
[----:B------:R-:W-:-:S03]  /*ce80*/  LEA R40, P6, R14, R40, 0x2 ;  /* 0x000000280e287211 */ /* 0x000fc600078c10ff */
[----:B------:R1:W-:Y:S01]  /*ce90*/  @P1 STG.E desc[UR16][R8.64], R31 ;  /* 0x0000001f08001986 */ /* 0x0003e2000c101910 */
[----:B------:R-:W-:Y:S01]  /*cea0*/  LEA.HI.X.SX32 R41, R14, R3, 0x2, P6 ;  /* 0x000000030e297211 */ /* 0x000fe200030f16ff */
[----:B------:R-:W-:Y:S08]  /*ceb0*/  @!P0 EXIT ;  /* 0x000000000000894d */ /* 0x000ff00003800000 */
[----:B------:R-:W-:Y:S01]  /*cec0*/  STG.E desc[UR16][R40.64], R35 ;  /* 0x0000002328007986 */ /* 0x000fe2000c101910 */
[----:B------:R-:W-:Y:S05]  /*ced0*/  EXIT ;  /* 0x000000000000794d */ /* 0x000fea0003800000 */
.L_x_2:
[----:B------:R-:W-:-:S00]  /*cee0*/  BRA `(.L_x_2) ;  /* 0xfffffffc00fc7947 */ /* 0x000fc0000383ffff */
[----:B------:R-:W-:-:S00]  /*cef0*/  NOP ;  /* 0x0000000000007918 */ /* 0x000fc00000000000 */
        /* <DEDUP_REMOVED lines=8> */
.L_x_3:


//--------------------- .nv.shared.matmul_kernel  --------------------------
	.section	.nv.shared.matmul_kernel,"aw",@nobits
	.sectionflags	@""
	.align	16
	.zero		1024


//--------------------- .nv.shared.reserved.0     --------------------------
	.section	.nv.shared.reserved.0,"aw",@nobits
	.weak		__nv_reservedSMEM_offset_0_alias
	.size		__nv_reservedSMEM_offset_0_alias, 0, 0
	.other		__nv_reservedSMEM_offset_0_alias,@"STO_CUDA_RESERVED_SHARED STV_DEFAULT"
__nv_reservedSMEM_offset_0_alias:
	.zero		0


//--------------------- .nv.constant0.matmul_kernel --------------------------
	.section	.nv.constant0.matmul_kernel,"a",@progbits
	.sectionflags	@""
	.align	4
.nv.constant0.matmul_kernel:
	.zero		608


//--------------------- SYMBOLS --------------------------

	.type		.nv.reservedSmem.offset0,@object
	.size		.nv.reservedSmem.offset0,0x4
